//
// Generated by NVIDIA NVVM Compiler
//
// Compiler Build ID: CL-36424714
// Cuda compilation tools, release 13.0, V13.0.88
// Based on NVVM 20.0.0
//

.version 9.0
.target sm_100
.address_size 64

	// .globl	_ZN3cub18CUB_300001_SM_10006detail11EmptyKernelIvEEvv
.global .align 1 .b8 _ZN34_INTERNAL_752b7a45_4_k_cu_9e2d37ef4cuda3std3__45__cpo5beginE[1];
.global .align 1 .b8 _ZN34_INTERNAL_752b7a45_4_k_cu_9e2d37ef4cuda3std3__45__cpo3endE[1];
.global .align 1 .b8 _ZN34_INTERNAL_752b7a45_4_k_cu_9e2d37ef4cuda3std3__45__cpo6cbeginE[1];
.global .align 1 .b8 _ZN34_INTERNAL_752b7a45_4_k_cu_9e2d37ef4cuda3std3__45__cpo4cendE[1];
.global .align 1 .b8 _ZN34_INTERNAL_752b7a45_4_k_cu_9e2d37ef4cuda3std3__45__cpo6rbeginE[1];
.global .align 1 .b8 _ZN34_INTERNAL_752b7a45_4_k_cu_9e2d37ef4cuda3std3__45__cpo4rendE[1];
.global .align 1 .b8 _ZN34_INTERNAL_752b7a45_4_k_cu_9e2d37ef4cuda3std3__45__cpo7crbeginE[1];
.global .align 1 .b8 _ZN34_INTERNAL_752b7a45_4_k_cu_9e2d37ef4cuda3std3__45__cpo5crendE[1];
.global .align 1 .b8 _ZN34_INTERNAL_752b7a45_4_k_cu_9e2d37ef4cuda3std3__436_GLOBAL__N__752b7a45_4_k_cu_9e2d37ef6ignoreE[1];
.global .align 1 .b8 _ZN34_INTERNAL_752b7a45_4_k_cu_9e2d37ef4cuda3std3__419piecewise_constructE[1];
.global .align 1 .b8 _ZN34_INTERNAL_752b7a45_4_k_cu_9e2d37ef4cuda3std3__48in_placeE[1];
.global .align 1 .b8 _ZN34_INTERNAL_752b7a45_4_k_cu_9e2d37ef4cuda3std3__47nulloptE[1];
.global .align 1 .b8 _ZN34_INTERNAL_752b7a45_4_k_cu_9e2d37ef4cuda3std3__420unreachable_sentinelE[1];
.global .align 1 .b8 _ZN34_INTERNAL_752b7a45_4_k_cu_9e2d37ef4cuda3std3__48unexpectE[1];
.global .align 1 .b8 _ZN34_INTERNAL_752b7a45_4_k_cu_9e2d37ef4cuda3std6ranges3__45__cpo4swapE[1];
.global .align 1 .b8 _ZN34_INTERNAL_752b7a45_4_k_cu_9e2d37ef4cuda3std6ranges3__45__cpo9iter_moveE[1];
.global .align 1 .b8 _ZN34_INTERNAL_752b7a45_4_k_cu_9e2d37ef4cuda3std6ranges3__45__cpo5beginE[1];
.global .align 1 .b8 _ZN34_INTERNAL_752b7a45_4_k_cu_9e2d37ef4cuda3std6ranges3__45__cpo3endE[1];
.global .align 1 .b8 _ZN34_INTERNAL_752b7a45_4_k_cu_9e2d37ef4cuda3std6ranges3__45__cpo6cbeginE[1];
.global .align 1 .b8 _ZN34_INTERNAL_752b7a45_4_k_cu_9e2d37ef4cuda3std6ranges3__45__cpo4cendE[1];
.global .align 1 .b8 _ZN34_INTERNAL_752b7a45_4_k_cu_9e2d37ef4cuda3std6ranges3__45__cpo7advanceE[1];
.global .align 1 .b8 _ZN34_INTERNAL_752b7a45_4_k_cu_9e2d37ef4cuda3std6ranges3__45__cpo9iter_swapE[1];
.global .align 1 .b8 _ZN34_INTERNAL_752b7a45_4_k_cu_9e2d37ef4cuda3std6ranges3__45__cpo4nextE[1];
.global .align 1 .b8 _ZN34_INTERNAL_752b7a45_4_k_cu_9e2d37ef4cuda3std6ranges3__45__cpo4prevE[1];
.global .align 1 .b8 _ZN34_INTERNAL_752b7a45_4_k_cu_9e2d37ef4cuda3std6ranges3__45__cpo4dataE[1];
.global .align 1 .b8 _ZN34_INTERNAL_752b7a45_4_k_cu_9e2d37ef4cuda3std6ranges3__45__cpo5cdataE[1];
.global .align 1 .b8 _ZN34_INTERNAL_752b7a45_4_k_cu_9e2d37ef4cuda3std6ranges3__45__cpo4sizeE[1];
.global .align 1 .b8 _ZN34_INTERNAL_752b7a45_4_k_cu_9e2d37ef4cuda3std6ranges3__45__cpo5ssizeE[1];
.global .align 1 .b8 _ZN34_INTERNAL_752b7a45_4_k_cu_9e2d37ef4cuda3std6ranges3__45__cpo8distanceE[1];
.global .align 1 .b8 _ZN34_INTERNAL_752b7a45_4_k_cu_9e2d37ef6thrust24THRUST_300001_SM_1000_NS8cuda_cub3parE[1];
.global .align 1 .b8 _ZN34_INTERNAL_752b7a45_4_k_cu_9e2d37ef6thrust24THRUST_300001_SM_1000_NS8cuda_cub10par_nosyncE[1];
.global .align 1 .b8 _ZN34_INTERNAL_752b7a45_4_k_cu_9e2d37ef6thrust24THRUST_300001_SM_1000_NS6system6detail10sequential3seqE[1];
.global .align 1 .b8 _ZN34_INTERNAL_752b7a45_4_k_cu_9e2d37ef6thrust24THRUST_300001_SM_1000_NS6system3cpp3parE[1];
.global .align 1 .b8 _ZN34_INTERNAL_752b7a45_4_k_cu_9e2d37ef6thrust24THRUST_300001_SM_1000_NS12placeholders2_1E[1];
.global .align 1 .b8 _ZN34_INTERNAL_752b7a45_4_k_cu_9e2d37ef6thrust24THRUST_300001_SM_1000_NS12placeholders2_2E[1];
.global .align 1 .b8 _ZN34_INTERNAL_752b7a45_4_k_cu_9e2d37ef6thrust24THRUST_300001_SM_1000_NS12placeholders2_3E[1];
.global .align 1 .b8 _ZN34_INTERNAL_752b7a45_4_k_cu_9e2d37ef6thrust24THRUST_300001_SM_1000_NS12placeholders2_4E[1];
.global .align 1 .b8 _ZN34_INTERNAL_752b7a45_4_k_cu_9e2d37ef6thrust24THRUST_300001_SM_1000_NS12placeholders2_5E[1];
.global .align 1 .b8 _ZN34_INTERNAL_752b7a45_4_k_cu_9e2d37ef6thrust24THRUST_300001_SM_1000_NS12placeholders2_6E[1];
.global .align 1 .b8 _ZN34_INTERNAL_752b7a45_4_k_cu_9e2d37ef6thrust24THRUST_300001_SM_1000_NS12placeholders2_7E[1];
.global .align 1 .b8 _ZN34_INTERNAL_752b7a45_4_k_cu_9e2d37ef6thrust24THRUST_300001_SM_1000_NS12placeholders2_8E[1];
.global .align 1 .b8 _ZN34_INTERNAL_752b7a45_4_k_cu_9e2d37ef6thrust24THRUST_300001_SM_1000_NS12placeholders2_9E[1];
.global .align 1 .b8 _ZN34_INTERNAL_752b7a45_4_k_cu_9e2d37ef6thrust24THRUST_300001_SM_1000_NS12placeholders3_10E[1];
.global .align 1 .b8 _ZN34_INTERNAL_752b7a45_4_k_cu_9e2d37ef6thrust24THRUST_300001_SM_1000_NS3seqE[1];
.global .align 1 .b8 _ZN34_INTERNAL_752b7a45_4_k_cu_9e2d37ef6thrust24THRUST_300001_SM_1000_NS6deviceE[1];

.visible .entry _ZN3cub18CUB_300001_SM_10006detail11EmptyKernelIvEEvv()
{


	ret;

}
	// .globl	_ZN3cub18CUB_300001_SM_10006detail8for_each13static_kernelINS2_12policy_hub_t12policy_500_tEmN6thrust24THRUST_300001_SM_1000_NS8cuda_cub20__uninitialized_fill7functorINS7_10device_ptrIiEEiEEEEvT0_T1_
.visible .entry _ZN3cub18CUB_300001_SM_10006detail8for_each13static_kernelINS2_12policy_hub_t12policy_500_tEmN6thrust24THRUST_300001_SM_1000_NS8cuda_cub20__uninitialized_fill7functorINS7_10device_ptrIiEEiEEEEvT0_T1_(
	.param .u64 _ZN3cub18CUB_300001_SM_10006detail8for_each13static_kernelINS2_12policy_hub_t12policy_500_tEmN6thrust24THRUST_300001_SM_1000_NS8cuda_cub20__uninitialized_fill7functorINS7_10device_ptrIiEEiEEEEvT0_T1__param_0,
	.param .align 8 .b8 _ZN3cub18CUB_300001_SM_10006detail8for_each13static_kernelINS2_12policy_hub_t12policy_500_tEmN6thrust24THRUST_300001_SM_1000_NS8cuda_cub20__uninitialized_fill7functorINS7_10device_ptrIiEEiEEEEvT0_T1__param_1[16]
)
.maxntid 256
{
	.reg .pred 	%p<4>;
	.reg .b16 	%rs<5>;
	.reg .b32 	%r<12>;
	.reg .b64 	%rd<16>;

	ld.param.u32 	%r3, [_ZN3cub18CUB_300001_SM_10006detail8for_each13static_kernelINS2_12policy_hub_t12policy_500_tEmN6thrust24THRUST_300001_SM_1000_NS8cuda_cub20__uninitialized_fill7functorINS7_10device_ptrIiEEiEEEEvT0_T1__param_1+8];
	ld.param.u64 	%rd4, [_ZN3cub18CUB_300001_SM_10006detail8for_each13static_kernelINS2_12policy_hub_t12policy_500_tEmN6thrust24THRUST_300001_SM_1000_NS8cuda_cub20__uninitialized_fill7functorINS7_10device_ptrIiEEiEEEEvT0_T1__param_1];
	ld.param.u64 	%rd5, [_ZN3cub18CUB_300001_SM_10006detail8for_each13static_kernelINS2_12policy_hub_t12policy_500_tEmN6thrust24THRUST_300001_SM_1000_NS8cuda_cub20__uninitialized_fill7functorINS7_10device_ptrIiEEiEEEEvT0_T1__param_0];
	mov.u32 	%r9, %ctaid.x;
	mul.wide.u32 	%rd1, %r9, 512;
	sub.s64 	%rd2, %rd5, %rd1;
	setp.lt.u64 	%p1, %rd2, 512;
	@%p1 bra 	$L__BB1_2;
	mov.u32 	%r11, %tid.x;
	cvta.to.global.u64 	%rd11, %rd4;
	cvt.u64.u32 	%rd12, %r11;
	add.s64 	%rd13, %rd1, %rd12;
	shl.b64 	%rd14, %rd13, 2;
	add.s64 	%rd15, %rd11, %rd14;
	st.global.u32 	[%rd15], %r3;
	st.global.u32 	[%rd15+1024], %r3;
	bra.uni 	$L__BB1_6;
$L__BB1_2:
	cvta.to.global.u64 	%rd6, %rd4;
	mov.u32 	%r2, %tid.x;
	cvt.u64.u32 	%rd7, %r2;
	setp.le.u64 	%p2, %rd2, %rd7;
	add.s64 	%rd8, %rd1, %rd7;
	shl.b64 	%rd9, %rd8, 2;
	add.s64 	%rd3, %rd6, %rd9;
	@%p2 bra 	$L__BB1_4;
	st.global.u32 	[%rd3], %r3;
$L__BB1_4:
	add.s32 	%r10, %r2, 256;
	cvt.u64.u32 	%rd10, %r10;
	setp.le.u64 	%p3, %rd2, %rd10;
	@%p3 bra 	$L__BB1_6;
	st.global.u32 	[%rd3+1024], %r3;
$L__BB1_6:
	ret;

}
	// .globl	_ZN3cub18CUB_300001_SM_10006detail8for_each13static_kernelINS2_12policy_hub_t12policy_500_tEmN6thrust24THRUST_300001_SM_1000_NS8cuda_cub20__uninitialized_fill7functorINS7_10device_ptrIfEEfEEEEvT0_T1_
.visible .entry _ZN3cub18CUB_300001_SM_10006detail8for_each13static_kernelINS2_12policy_hub_t12policy_500_tEmN6thrust24THRUST_300001_SM_1000_NS8cuda_cub20__uninitialized_fill7functorINS7_10device_ptrIfEEfEEEEvT0_T1_(
	.param .u64 _ZN3cub18CUB_300001_SM_10006detail8for_each13static_kernelINS2_12policy_hub_t12policy_500_tEmN6thrust24THRUST_300001_SM_1000_NS8cuda_cub20__uninitialized_fill7functorINS7_10device_ptrIfEEfEEEEvT0_T1__param_0,
	.param .align 8 .b8 _ZN3cub18CUB_300001_SM_10006detail8for_each13static_kernelINS2_12policy_hub_t12policy_500_tEmN6thrust24THRUST_300001_SM_1000_NS8cuda_cub20__uninitialized_fill7functorINS7_10device_ptrIfEEfEEEEvT0_T1__param_1[16]
)
.maxntid 256
{
	.reg .pred 	%p<4>;
	.reg .b16 	%rs<5>;
	.reg .b32 	%r<10>;
	.reg .b32 	%f<3>;
	.reg .b64 	%rd<16>;

	ld.param.f32 	%f2, [_ZN3cub18CUB_300001_SM_10006detail8for_each13static_kernelINS2_12policy_hub_t12policy_500_tEmN6thrust24THRUST_300001_SM_1000_NS8cuda_cub20__uninitialized_fill7functorINS7_10device_ptrIfEEfEEEEvT0_T1__param_1+8];
	ld.param.u64 	%rd4, [_ZN3cub18CUB_300001_SM_10006detail8for_each13static_kernelINS2_12policy_hub_t12policy_500_tEmN6thrust24THRUST_300001_SM_1000_NS8cuda_cub20__uninitialized_fill7functorINS7_10device_ptrIfEEfEEEEvT0_T1__param_1];
	ld.param.u64 	%rd5, [_ZN3cub18CUB_300001_SM_10006detail8for_each13static_kernelINS2_12policy_hub_t12policy_500_tEmN6thrust24THRUST_300001_SM_1000_NS8cuda_cub20__uninitialized_fill7functorINS7_10device_ptrIfEEfEEEEvT0_T1__param_0];
	mov.u32 	%r7, %ctaid.x;
	mul.wide.u32 	%rd1, %r7, 512;
	sub.s64 	%rd2, %rd5, %rd1;
	setp.lt.u64 	%p1, %rd2, 512;
	@%p1 bra 	$L__BB2_2;
	mov.u32 	%r9, %tid.x;
	cvta.to.global.u64 	%rd11, %rd4;
	cvt.u64.u32 	%rd12, %r9;
	add.s64 	%rd13, %rd1, %rd12;
	shl.b64 	%rd14, %rd13, 2;
	add.s64 	%rd15, %rd11, %rd14;
	st.global.f32 	[%rd15], %f2;
	st.global.f32 	[%rd15+1024], %f2;
	bra.uni 	$L__BB2_6;
$L__BB2_2:
	cvta.to.global.u64 	%rd6, %rd4;
	mov.u32 	%r1, %tid.x;
	cvt.u64.u32 	%rd7, %r1;
	setp.le.u64 	%p2, %rd2, %rd7;
	add.s64 	%rd8, %rd1, %rd7;
	shl.b64 	%rd9, %rd8, 2;
	add.s64 	%rd3, %rd6, %rd9;
	@%p2 bra 	$L__BB2_4;
	st.global.f32 	[%rd3], %f2;
$L__BB2_4:
	add.s32 	%r8, %r1, 256;
	cvt.u64.u32 	%rd10, %r8;
	setp.le.u64 	%p3, %rd2, %rd10;
	@%p3 bra 	$L__BB2_6;
	st.global.f32 	[%rd3+1024], %f2;
$L__BB2_6:
	ret;

}
	// .globl	_ZN3cub18CUB_300001_SM_10006detail8for_each13static_kernelINS2_12policy_hub_t12policy_500_tEjN6thrust24THRUST_300001_SM_1000_NS8cuda_cub6__fill7functorINS7_6detail15normal_iteratorINS7_10device_ptrIfEEEEfEEEEvT0_T1_
.visible .entry _ZN3cub18CUB_300001_SM_10006detail8for_each13static_kernelINS2_12policy_hub_t12policy_500_tEjN6thrust24THRUST_300001_SM_1000_NS8cuda_cub6__fill7functorINS7_6detail15normal_iteratorINS7_10device_ptrIfEEEEfEEEEvT0_T1_(
	.param .u32 _ZN3cub18CUB_300001_SM_10006detail8for_each13static_kernelINS2_12policy_hub_t12policy_500_tEjN6thrust24THRUST_300001_SM_1000_NS8cuda_cub6__fill7functorINS7_6detail15normal_iteratorINS7_10device_ptrIfEEEEfEEEEvT0_T1__param_0,
	.param .align 8 .b8 _ZN3cub18CUB_300001_SM_10006detail8for_each13static_kernelINS2_12policy_hub_t12policy_500_tEjN6thrust24THRUST_300001_SM_1000_NS8cuda_cub6__fill7functorINS7_6detail15normal_iteratorINS7_10device_ptrIfEEEEfEEEEvT0_T1__param_1[16]
)
.maxntid 256
{
	.reg .pred 	%p<4>;
	.reg .b16 	%rs<5>;
	.reg .b32 	%r<16>;
	.reg .b32 	%f<3>;
	.reg .b64 	%rd<15>;

	ld.param.f32 	%f2, [_ZN3cub18CUB_300001_SM_10006detail8for_each13static_kernelINS2_12policy_hub_t12policy_500_tEjN6thrust24THRUST_300001_SM_1000_NS8cuda_cub6__fill7functorINS7_6detail15normal_iteratorINS7_10device_ptrIfEEEEfEEEEvT0_T1__param_1+8];
	ld.param.u64 	%rd2, [_ZN3cub18CUB_300001_SM_10006detail8for_each13static_kernelINS2_12policy_hub_t12policy_500_tEjN6thrust24THRUST_300001_SM_1000_NS8cuda_cub6__fill7functorINS7_6detail15normal_iteratorINS7_10device_ptrIfEEEEfEEEEvT0_T1__param_1];
	ld.param.u32 	%r9, [_ZN3cub18CUB_300001_SM_10006detail8for_each13static_kernelINS2_12policy_hub_t12policy_500_tEjN6thrust24THRUST_300001_SM_1000_NS8cuda_cub6__fill7functorINS7_6detail15normal_iteratorINS7_10device_ptrIfEEEEfEEEEvT0_T1__param_0];
	mov.u32 	%r10, %ctaid.x;
	shl.b32 	%r1, %r10, 9;
	sub.s32 	%r2, %r9, %r1;
	setp.lt.u32 	%p1, %r2, 512;
	@%p1 bra 	$L__BB3_2;
	mov.u32 	%r13, %tid.x;
	add.s32 	%r14, %r13, %r1;
	cvta.to.global.u64 	%rd10, %rd2;
	mul.wide.u32 	%rd11, %r14, 4;
	add.s64 	%rd12, %rd10, %rd11;
	st.global.f32 	[%rd12], %f2;
	add.s32 	%r15, %r14, 256;
	mul.wide.u32 	%rd13, %r15, 4;
	add.s64 	%rd14, %rd10, %rd13;
	st.global.f32 	[%rd14], %f2;
	bra.uni 	$L__BB3_6;
$L__BB3_2:
	cvta.to.global.u64 	%rd1, %rd2;
	mov.u32 	%r3, %tid.x;
	setp.ge.u32 	%p2, %r3, %r2;
	@%p2 bra 	$L__BB3_4;
	add.s32 	%r11, %r1, %r3;
	mul.wide.u32 	%rd3, %r11, 4;
	add.s64 	%rd4, %rd1, %rd3;
	st.global.f32 	[%rd4], %f2;
$L__BB3_4:
	add.s32 	%r12, %r3, 256;
	setp.ge.u32 	%p3, %r12, %r2;
	@%p3 bra 	$L__BB3_6;
	cvt.u64.u32 	%rd5, %r1;
	cvt.u64.u32 	%rd6, %r3;
	add.s64 	%rd7, %rd5, %rd6;
	shl.b64 	%rd8, %rd7, 2;
	add.s64 	%rd9, %rd1, %rd8;
	st.global.f32 	[%rd9+1024], %f2;
$L__BB3_6:
	ret;

}
	// .globl	_ZN3cub18CUB_300001_SM_10006detail8for_each13static_kernelINS2_12policy_hub_t12policy_500_tElN6thrust24THRUST_300001_SM_1000_NS8cuda_cub6__fill7functorINS7_6detail15normal_iteratorINS7_10device_ptrIiEEEEiEEEEvT0_T1_
.visible .entry _ZN3cub18CUB_300001_SM_10006detail8for_each13static_kernelINS2_12policy_hub_t12policy_500_tElN6thrust24THRUST_300001_SM_1000_NS8cuda_cub6__fill7functorINS7_6detail15normal_iteratorINS7_10device_ptrIiEEEEiEEEEvT0_T1_(
	.param .u64 _ZN3cub18CUB_300001_SM_10006detail8for_each13static_kernelINS2_12policy_hub_t12policy_500_tElN6thrust24THRUST_300001_SM_1000_NS8cuda_cub6__fill7functorINS7_6detail15normal_iteratorINS7_10device_ptrIiEEEEiEEEEvT0_T1__param_0,
	.param .align 8 .b8 _ZN3cub18CUB_300001_SM_10006detail8for_each13static_kernelINS2_12policy_hub_t12policy_500_tElN6thrust24THRUST_300001_SM_1000_NS8cuda_cub6__fill7functorINS7_6detail15normal_iteratorINS7_10device_ptrIiEEEEiEEEEvT0_T1__param_1[16]
)
.maxntid 256
{
	.reg .pred 	%p<4>;
	.reg .b16 	%rs<5>;
	.reg .b32 	%r<12>;
	.reg .b64 	%rd<17>;

	ld.param.u32 	%r3, [_ZN3cub18CUB_300001_SM_10006detail8for_each13static_kernelINS2_12policy_hub_t12policy_500_tElN6thrust24THRUST_300001_SM_1000_NS8cuda_cub6__fill7functorINS7_6detail15normal_iteratorINS7_10device_ptrIiEEEEiEEEEvT0_T1__param_1+8];
	ld.param.u64 	%rd5, [_ZN3cub18CUB_300001_SM_10006detail8for_each13static_kernelINS2_12policy_hub_t12policy_500_tElN6thrust24THRUST_300001_SM_1000_NS8cuda_cub6__fill7functorINS7_6detail15normal_iteratorINS7_10device_ptrIiEEEEiEEEEvT0_T1__param_1];
	ld.param.u64 	%rd6, [_ZN3cub18CUB_300001_SM_10006detail8for_each13static_kernelINS2_12policy_hub_t12policy_500_tElN6thrust24THRUST_300001_SM_1000_NS8cuda_cub6__fill7functorINS7_6detail15normal_iteratorINS7_10device_ptrIiEEEEiEEEEvT0_T1__param_0];
	mov.u32 	%r9, %ctaid.x;
	mul.wide.u32 	%rd1, %r9, 512;
	sub.s64 	%rd2, %rd6, %rd1;
	setp.lt.s64 	%p1, %rd2, 512;
	@%p1 bra 	$L__BB4_2;
	mov.u32 	%r11, %tid.x;
	cvta.to.global.u64 	%rd12, %rd5;
	cvt.u64.u32 	%rd13, %r11;
	add.s64 	%rd14, %rd1, %rd13;
	shl.b64 	%rd15, %rd14, 2;
	add.s64 	%rd16, %rd12, %rd15;
	st.global.u32 	[%rd16], %r3;
	st.global.u32 	[%rd16+1024], %r3;
	bra.uni 	$L__BB4_6;
$L__BB4_2:
	cvta.to.global.u64 	%rd7, %rd5;
	mov.u32 	%r2, %tid.x;
	cvt.s64.s32 	%rd3, %rd2;
	cvt.u64.u32 	%rd8, %r2;
	setp.le.s64 	%p2, %rd3, %rd8;
	add.s64 	%rd9, %rd1, %rd8;
	shl.b64 	%rd10, %rd9, 2;
	add.s64 	%rd4, %rd7, %rd10;
	@%p2 bra 	$L__BB4_4;
	st.global.u32 	[%rd4], %r3;
$L__BB4_4:
	add.s32 	%r10, %r2, 256;
	cvt.u64.u32 	%rd11, %r10;
	setp.le.s64 	%p3, %rd3, %rd11;
	@%p3 bra 	$L__BB4_6;
	st.global.u32 	[%rd4+1024], %r3;
$L__BB4_6:
	ret;

}
	// .globl	_ZN3ach11grid_kernelEN4cuda3std3__46mdspanIfNS2_7extentsIiJLm18446744073709551615ELm18446744073709551615EEEENS2_12layout_rightENS2_16default_accessorIfEEEEPf
.visible .entry _ZN3ach11grid_kernelEN4cuda3std3__46mdspanIfNS2_7extentsIiJLm18446744073709551615ELm18446744073709551615EEEENS2_12layout_rightENS2_16default_accessorIfEEEEPf(
	.param .align 8 .b8 _ZN3ach11grid_kernelEN4cuda3std3__46mdspanIfNS2_7extentsIiJLm18446744073709551615ELm18446744073709551615EEEENS2_12layout_rightENS2_16default_accessorIfEEEEPf_param_0[16],
	.param .u64 .ptr .align 1 _ZN3ach11grid_kernelEN4cuda3std3__46mdspanIfNS2_7extentsIiJLm18446744073709551615ELm18446744073709551615EEEENS2_12layout_rightENS2_16default_accessorIfEEEEPf_param_1
)
{
	.reg .pred 	%p<8>;
	.reg .b32 	%r<25>;
	.reg .b32 	%f<16>;
	.reg .b64 	%rd<20>;

	ld.param.v2.u32 	{%r1, %r2}, [_ZN3ach11grid_kernelEN4cuda3std3__46mdspanIfNS2_7extentsIiJLm18446744073709551615ELm18446744073709551615EEEENS2_12layout_rightENS2_16default_accessorIfEEEEPf_param_0+8];
	ld.param.u64 	%rd4, [_ZN3ach11grid_kernelEN4cuda3std3__46mdspanIfNS2_7extentsIiJLm18446744073709551615ELm18446744073709551615EEEENS2_12layout_rightENS2_16default_accessorIfEEEEPf_param_0];
	ld.param.u64 	%rd3, [_ZN3ach11grid_kernelEN4cuda3std3__46mdspanIfNS2_7extentsIiJLm18446744073709551615ELm18446744073709551615EEEENS2_12layout_rightENS2_16default_accessorIfEEEEPf_param_1];
	cvta.to.global.u64 	%rd1, %rd4;
	mov.u32 	%r3, %ntid.x;
	mov.u32 	%r13, %ctaid.x;
	mov.u32 	%r14, %tid.x;
	mad.lo.s32 	%r24, %r3, %r13, %r14;
	mul.lo.s32 	%r5, %r2, %r1;
	setp.ge.u32 	%p1, %r24, %r5;
	@%p1 bra 	$L__BB5_6;
	add.s32 	%r6, %r1, -1;
	add.s32 	%r7, %r2, -1;
	mov.u32 	%r15, %nctaid.x;
	mul.lo.s32 	%r8, %r3, %r15;
	cvta.to.global.u64 	%rd2, %rd3;
	mul.wide.s32 	%rd16, %r2, 4;
$L__BB5_2:
	div.s32 	%r16, %r24, %r2;
	mul.lo.s32 	%r17, %r16, %r2;
	sub.s32 	%r10, %r24, %r17;
	min.s32 	%r18, %r10, %r16;
	setp.lt.s32 	%p2, %r18, 1;
	setp.ge.s32 	%p3, %r16, %r6;
	setp.ge.s32 	%p4, %r10, %r7;
	or.pred  	%p5, %p3, %p4;
	or.pred  	%p6, %p5, %p2;
	@%p6 bra 	$L__BB5_4;
	mul.lo.s32 	%r20, %r2, %r16;
	cvt.s64.s32 	%rd7, %r20;
	cvt.u64.u32 	%rd8, %r10;
	add.s64 	%rd9, %rd8, %rd7;
	shl.b64 	%rd10, %rd9, 2;
	add.s64 	%rd11, %rd1, %rd10;
	ld.global.f32 	%f4, [%rd11+-4];
	add.s32 	%r21, %r20, %r10;
	mul.wide.s32 	%rd12, %r21, 4;
	add.s64 	%rd13, %rd1, %rd12;
	ld.global.f32 	%f5, [%rd13];
	add.f32 	%f6, %f5, %f5;
	sub.f32 	%f7, %f4, %f6;
	ld.global.f32 	%f8, [%rd13+4];
	add.f32 	%f9, %f7, %f8;
	sub.s32 	%r22, %r20, %r2;
	add.s32 	%r23, %r22, %r10;
	mul.wide.s32 	%rd14, %r23, 4;
	add.s64 	%rd15, %rd1, %rd14;
	ld.global.f32 	%f10, [%rd15];
	sub.f32 	%f11, %f10, %f6;
	add.s64 	%rd17, %rd13, %rd16;
	ld.global.f32 	%f12, [%rd17];
	add.f32 	%f13, %f11, %f12;
	add.f32 	%f14, %f9, %f13;
	fma.rn.f32 	%f15, %f14, 0f3E4CCCCD, %f5;
	bra.uni 	$L__BB5_5;
$L__BB5_4:
	mad.lo.s32 	%r19, %r2, %r16, %r10;
	mul.wide.s32 	%rd5, %r19, 4;
	add.s64 	%rd6, %rd1, %rd5;
	ld.global.f32 	%f15, [%rd6];
$L__BB5_5:
	mul.wide.s32 	%rd18, %r24, 4;
	add.s64 	%rd19, %rd2, %rd18;
	st.global.f32 	[%rd19], %f15;
	add.s32 	%r24, %r24, %r8;
	setp.lt.u32 	%p7, %r24, %r5;
	@%p7 bra 	$L__BB5_2;
$L__BB5_6:
	ret;

}


// ===== COMPILED SASS (sm_100) =====

	.target	sm_100

	.elftype	@"ET_EXEC"


//--------------------- .note.nv.tkinfo           --------------------------
	.section	.note.nv.tkinfo,"",@"SHT_NOTE"
	.sectionflags	@"SHF_NOTE_NV_TKINFO"
	.tkinfo
        /*0018*/ 	.word	0x00000002
        /*0030*/ 	.string	""
        /*0030*/ 	.string	"ptxas"
        /*0030*/ 	.string	"Cuda compilation tools, release 13.0, V13.0.88"
        /*0030*/ 	.string	"Build cuda_13.0.r13.0/compiler.36424714_0"
        /*0030*/ 	.string	"-arch sm_100 -m 64 "



//--------------------- .note.nv.cuinfo           --------------------------
	.section	.note.nv.cuinfo,"",@"SHT_NOTE"
	.sectionflags	@"SHF_NOTE_NV_CUINFO"
        /*0018*/ 	.short	0x0002
        /*001a*/ 	.short	0x0064
        /*001c*/ 	.short	0x0082
	.zero		2


//--------------------- .nv.info                  --------------------------
	.section	.nv.info,"",@"SHT_CUDA_INFO"
	.align	4


	//----- nvinfo : EIATTR_REGCOUNT
	.align		4
        /*0000*/ 	.byte	0x04, 0x2f
        /*0002*/ 	.short	(.L_46 - .L_45)
	.align		4
.L_45:
        /*0004*/ 	.word	index@(_ZN3cub18CUB_300001_SM_10006detail11EmptyKernelIvEEvv)
        /*0008*/ 	.word	0x00000004


	//----- nvinfo : EIATTR_FRAME_SIZE
	.align		4
.L_46:
        /*000c*/ 	.byte	0x04, 0x11
        /*000e*/ 	.short	(.L_48 - .L_47)
	.align		4
.L_47:
        /*0010*/ 	.word	index@(_ZN3cub18CUB_300001_SM_10006detail11EmptyKernelIvEEvv)
        /*0014*/ 	.word	0x00000000


	//----- nvinfo : EIATTR_REGCOUNT
	.align		4
.L_48:
        /*0018*/ 	.byte	0x04, 0x2f
        /*001a*/ 	.short	(.L_50 - .L_49)
	.align		4
.L_49:
        /*001c*/ 	.word	index@(_ZN3cub18CUB_300001_SM_10006detail8for_each13static_kernelINS2_12policy_hub_t12policy_500_tEmN6thrust24THRUST_300001_SM_1000_NS8cuda_cub20__uninitialized_fill7functorINS7_10device_ptrIiEEiEEEEvT0_T1_)
        /*0020*/ 	.word	0x00000008


	//----- nvinfo : EIATTR_FRAME_SIZE
	.align		4
.L_50:
        /*0024*/ 	.byte	0x04, 0x11
        /*0026*/ 	.short	(.L_52 - .L_51)
	.align		4
.L_51:
        /*0028*/ 	.word	index@(_ZN3cub18CUB_300001_SM_10006detail8for_each13static_kernelINS2_12policy_hub_t12policy_500_tEmN6thrust24THRUST_300001_SM_1000_NS8cuda_cub20__uninitialized_fill7functorINS7_10device_ptrIiEEiEEEEvT0_T1_)
        /*002c*/ 	.word	0x00000000


	//----- nvinfo : EIATTR_REGCOUNT
	.align		4
.L_52:
        /*0030*/ 	.byte	0x04, 0x2f
        /*0032*/ 	.short	(.L_54 - .L_53)
	.align		4
.L_53:
        /*0034*/ 	.word	index@(_ZN3cub18CUB_300001_SM_10006detail8for_each13static_kernelINS2_12policy_hub_t12policy_500_tEmN6thrust24THRUST_300001_SM_1000_NS8cuda_cub20__uninitialized_fill7functorINS7_10device_ptrIfEEfEEEEvT0_T1_)
        /*0038*/ 	.word	0x00000008


	//----- nvinfo : EIATTR_FRAME_SIZE
	.align		4
.L_54:
        /*003c*/ 	.byte	0x04, 0x11
        /*003e*/ 	.short	(.L_56 - .L_55)
	.align		4
.L_55:
        /*0040*/ 	.word	index@(_ZN3cub18CUB_300001_SM_10006detail8for_each13static_kernelINS2_12policy_hub_t12policy_500_tEmN6thrust24THRUST_300001_SM_1000_NS8cuda_cub20__uninitialized_fill7functorINS7_10device_ptrIfEEfEEEEvT0_T1_)
        /*0044*/ 	.word	0x00000000


	//----- nvinfo : EIATTR_REGCOUNT
	.align		4
.L_56:
        /*0048*/ 	.byte	0x04, 0x2f
        /*004a*/ 	.short	(.L_58 - .L_57)
	.align		4
.L_57:
        /*004c*/ 	.word	index@(_ZN3cub18CUB_300001_SM_10006detail8for_each13static_kernelINS2_12policy_hub_t12policy_500_tEjN6thrust24THRUST_300001_SM_1000_NS8cuda_cub6__fill7functorINS7_6detail15normal_iteratorINS7_10device_ptrIfEEEEfEEEEvT0_T1_)
        /*0050*/ 	.word	0x0000000c


	//----- nvinfo : EIATTR_FRAME_SIZE
	.align		4
.L_58:
        /*0054*/ 	.byte	0x04, 0x11
        /*0056*/ 	.short	(.L_60 - .L_59)
	.align		4
.L_59:
        /*0058*/ 	.word	index@(_ZN3cub18CUB_300001_SM_10006detail8for_each13static_kernelINS2_12policy_hub_t12policy_500_tEjN6thrust24THRUST_300001_SM_1000_NS8cuda_cub6__fill7functorINS7_6detail15normal_iteratorINS7_10device_ptrIfEEEEfEEEEvT0_T1_)
        /*005c*/ 	.word	0x00000000


	//----- nvinfo : EIATTR_REGCOUNT
	.align		4
.L_60:
        /*0060*/ 	.byte	0x04, 0x2f
        /*0062*/ 	.short	(.L_62 - .L_61)
	.align		4
.L_61:
        /*0064*/ 	.word	index@(_ZN3cub18CUB_300001_SM_10006detail8for_each13static_kernelINS2_12policy_hub_t12policy_500_tElN6thrust24THRUST_300001_SM_1000_NS8cuda_cub6__fill7functorINS7_6detail15normal_iteratorINS7_10device_ptrIiEEEEiEEEEvT0_T1_)
        /*0068*/ 	.word	0x00000008


	//----- nvinfo : EIATTR_FRAME_SIZE
	.align		4
.L_62:
        /*006c*/ 	.byte	0x04, 0x11
        /*006e*/ 	.short	(.L_64 - .L_63)
	.align		4
.L_63:
        /*0070*/ 	.word	index@(_ZN3cub18CUB_300001_SM_10006detail8for_each13static_kernelINS2_12policy_hub_t12policy_500_tElN6thrust24THRUST_300001_SM_1000_NS8cuda_cub6__fill7functorINS7_6detail15normal_iteratorINS7_10device_ptrIiEEEEiEEEEvT0_T1_)
        /*0074*/ 	.word	0x00000000


	//----- nvinfo : EIATTR_REGCOUNT
	.align		4
.L_64:
        /*0078*/ 	.byte	0x04, 0x2f
        /*007a*/ 	.short	(.L_66 - .L_65)
	.align		4
.L_65:
        /*007c*/ 	.word	index@(_ZN3ach11grid_kernelEN4cuda3std3__46mdspanIfNS2_7extentsIiJLm18446744073709551615ELm18446744073709551615EEEENS2_12layout_rightENS2_16default_accessorIfEEEEPf)
        /*0080*/ 	.word	0x0000001b


	//----- nvinfo : EIATTR_FRAME_SIZE
	.align		4
.L_66:
        /*0084*/ 	.byte	0x04, 0x11
        /*0086*/ 	.short	(.L_68 - .L_67)
	.align		4
.L_67:
        /*0088*/ 	.word	index@(_ZN3ach11grid_kernelEN4cuda3std3__46mdspanIfNS2_7extentsIiJLm18446744073709551615ELm18446744073709551615EEEENS2_12layout_rightENS2_16default_accessorIfEEEEPf)
        /*008c*/ 	.word	0x00000000


	//----- nvinfo : EIATTR_MIN_STACK_SIZE
	.align		4
.L_68:
        /*0090*/ 	.byte	0x04, 0x12
        /*0092*/ 	.short	(.L_70 - .L_69)
	.align		4
.L_69:
        /*0094*/ 	.word	index@(_ZN3ach11grid_kernelEN4cuda3std3__46mdspanIfNS2_7extentsIiJLm18446744073709551615ELm18446744073709551615EEEENS2_12layout_rightENS2_16default_accessorIfEEEEPf)
        /*0098*/ 	.word	0x00000000


	//----- nvinfo : EIATTR_MIN_STACK_SIZE
	.align		4
.L_70:
        /*009c*/ 	.byte	0x04, 0x12
        /*009e*/ 	.short	(.L_72 - .L_71)
	.align		4
.L_71:
        /*00a0*/ 	.word	index@(_ZN3cub18CUB_300001_SM_10006detail8for_each13static_kernelINS2_12policy_hub_t12policy_500_tElN6thrust24THRUST_300001_SM_1000_NS8cuda_cub6__fill7functorINS7_6detail15normal_iteratorINS7_10device_ptrIiEEEEiEEEEvT0_T1_)
        /*00a4*/ 	.word	0x00000000


	//----- nvinfo : EIATTR_MIN_STACK_SIZE
	.align		4
.L_72:
        /*00a8*/ 	.byte	0x04, 0x12
        /*00aa*/ 	.short	(.L_74 - .L_73)
	.align		4
.L_73:
        /*00ac*/ 	.word	index@(_ZN3cub18CUB_300001_SM_10006detail8for_each13static_kernelINS2_12policy_hub_t12policy_500_tEjN6thrust24THRUST_300001_SM_1000_NS8cuda_cub6__fill7functorINS7_6detail15normal_iteratorINS7_10device_ptrIfEEEEfEEEEvT0_T1_)
        /*00b0*/ 	.word	0x00000000


	//----- nvinfo : EIATTR_MIN_STACK_SIZE
	.align		4
.L_74:
        /*00b4*/ 	.byte	0x04, 0x12
        /*00b6*/ 	.short	(.L_76 - .L_75)
	.align		4
.L_75:
        /*00b8*/ 	.word	index@(_ZN3cub18CUB_300001_SM_10006detail8for_each13static_kernelINS2_12policy_hub_t12policy_500_tEmN6thrust24THRUST_300001_SM_1000_NS8cuda_cub20__uninitialized_fill7functorINS7_10device_ptrIfEEfEEEEvT0_T1_)
        /*00bc*/ 	.word	0x00000000


	//----- nvinfo : EIATTR_MIN_STACK_SIZE
	.align		4
.L_76:
        /*00c0*/ 	.byte	0x04, 0x12
        /*00c2*/ 	.short	(.L_78 - .L_77)
	.align		4
.L_77:
        /*00c4*/ 	.word	index@(_ZN3cub18CUB_300001_SM_10006detail8for_each13static_kernelINS2_12policy_hub_t12policy_500_tEmN6thrust24THRUST_300001_SM_1000_NS8cuda_cub20__uninitialized_fill7functorINS7_10device_ptrIiEEiEEEEvT0_T1_)
        /*00c8*/ 	.word	0x00000000


	//----- nvinfo : EIATTR_MIN_STACK_SIZE
	.align		4
.L_78:
        /*00cc*/ 	.byte	0x04, 0x12
        /*00ce*/ 	.short	(.L_80 - .L_79)
	.align		4
.L_79:
        /*00d0*/ 	.word	index@(_ZN3cub18CUB_300001_SM_10006detail11EmptyKernelIvEEvv)
        /*00d4*/ 	.word	0x00000000
.L_80:


//--------------------- .nv.compat                --------------------------
	.section	.nv.compat,"",@"SHT_CUDA_COMPAT_INFO"
	.align	4
        /*0000*/ 	.byte	0x02, 0x09, 0x00, 0x00, 0x02, 0x02, 0x01, 0x00, 0x02, 0x05, 0x05, 0x00, 0x03, 0x07, 0x01, 0x01
        /*0010*/ 	.byte	0x02, 0x03, 0x00, 0x00, 0x02, 0x06, 0x01, 0x00, 0x04, 0x0b, 0x08, 0x00, 0x09, 0x00, 0x00, 0x00
        /*0020*/ 	.byte	0x00, 0x00, 0x00, 0x00


//--------------------- .nv.info._ZN3ach11grid_kernelEN4cuda3std3__46mdspanIfNS2_7extentsIiJLm18446744073709551615ELm18446744073709551615EEEENS2_12layout_rightENS2_16default_accessorIfEEEEPf --------------------------
	.section	.nv.info._ZN3ach11grid_kernelEN4cuda3std3__46mdspanIfNS2_7extentsIiJLm18446744073709551615ELm18446744073709551615EEEENS2_12layout_rightENS2_16default_accessorIfEEEEPf,"",@"SHT_CUDA_INFO"
	.sectionflags	@""
	.align	4


	//----- nvinfo : EIATTR_CUDA_API_VERSION
	.align		4
        /*0000*/ 	.byte	0x04, 0x37
        /*0002*/ 	.short	(.L_82 - .L_81)
.L_81:
        /*0004*/ 	.word	0x00000082


	//----- nvinfo : EIATTR_KPARAM_INFO
	.align		4
.L_82:
        /*0008*/ 	.byte	0x04, 0x17
        /*000a*/ 	.short	(.L_84 - .L_83)
.L_83:
        /*000c*/ 	.word	0x00000000
        /*0010*/ 	.short	0x0001
        /*0012*/ 	.short	0x0010
        /*0014*/ 	.byte	0x00, 0xf5, 0x21, 0x00


	//----- nvinfo : EIATTR_KPARAM_INFO
	.align		4
.L_84:
        /*0018*/ 	.byte	0x04, 0x17
        /*001a*/ 	.short	(.L_86 - .L_85)
.L_85:
        /*001c*/ 	.word	0x00000000
        /*0020*/ 	.short	0x0000
        /*0022*/ 	.short	0x0000
        /*0024*/ 	.byte	0x00, 0xf0, 0x41, 0x00


	//----- nvinfo : EIATTR_SPARSE_MMA_MASK
	.align		4
.L_86:
        /*0028*/ 	.byte	0x03, 0x50
        /*002a*/ 	.short	0x0000


	//----- nvinfo : EIATTR_MAXREG_COUNT
	.align		4
        /*002c*/ 	.byte	0x03, 0x1b
        /*002e*/ 	.short	0x00ff


	//----- nvinfo : EIATTR_MERCURY_ISA_VERSION
	.align		4
        /*0030*/ 	.byte	0x03, 0x5f
        /*0032*/ 	.short	0x0101


	//----- nvinfo : EIATTR_VRC_CTA_INIT_COUNT
	.align		4
        /*0034*/ 	.byte	0x02, 0x4a
	.zero		1
	.zero		1


	//----- nvinfo : EIATTR_EXIT_INSTR_OFFSETS
	.align		4
        /*0038*/ 	.byte	0x04, 0x1c
        /*003a*/ 	.short	(.L_88 - .L_87)


	//   ....[0]....
.L_87:
        /*003c*/ 	.word	0x00000080


	//   ....[1]....
        /*0040*/ 	.word	0x00000530


	//----- nvinfo : EIATTR_CRS_STACK_SIZE
	.align		4
.L_88:
        /*0044*/ 	.byte	0x04, 0x1e
        /*0046*/ 	.short	(.L_90 - .L_89)
.L_89:
        /*0048*/ 	.word	0x00000000


	//----- nvinfo : EIATTR_CBANK_PARAM_SIZE
	.align		4
.L_90:
        /*004c*/ 	.byte	0x03, 0x19
        /*004e*/ 	.short	0x0018


	//----- nvinfo : EIATTR_PARAM_CBANK
	.align		4
        /*0050*/ 	.byte	0x04, 0x0a
        /*0052*/ 	.short	(.L_92 - .L_91)
	.align		4
.L_91:
        /*0054*/ 	.word	index@(.nv.constant0._ZN3ach11grid_kernelEN4cuda3std3__46mdspanIfNS2_7extentsIiJLm18446744073709551615ELm18446744073709551615EEEENS2_12layout_rightENS2_16default_accessorIfEEEEPf)
        /*0058*/ 	.short	0x0380
        /*005a*/ 	.short	0x0018


	//----- nvinfo : EIATTR_SW_WAR
	.align		4
.L_92:
        /*005c*/ 	.byte	0x04, 0x36
        /*005e*/ 	.short	(.L_94 - .L_93)
.L_93:
        /*0060*/ 	.word	0x00000008
.L_94:


//--------------------- .nv.info._ZN3cub18CUB_300001_SM_10006detail8for_each13static_kernelINS2_12policy_hub_t12policy_500_tElN6thrust24THRUST_300001_SM_1000_NS8cuda_cub6__fill7functorINS7_6detail15normal_iteratorINS7_10device_ptrIiEEEEiEEEEvT0_T1_ --------------------------
	.section	.nv.info._ZN3cub18CUB_300001_SM_10006detail8for_each13static_kernelINS2_12policy_hub_t12policy_500_tElN6thrust24THRUST_300001_SM_1000_NS8cuda_cub6__fill7functorINS7_6detail15normal_iteratorINS7_10device_ptrIiEEEEiEEEEvT0_T1_,"",@"SHT_CUDA_INFO"
	.sectionflags	@""
	.align	4


	//----- nvinfo : EIATTR_CUDA_API_VERSION
	.align		4
        /*0000*/ 	.byte	0x04, 0x37
        /*0002*/ 	.short	(.L_96 - .L_95)
.L_95:
        /*0004*/ 	.word	0x00000082


	//----- nvinfo : EIATTR_KPARAM_INFO
	.align		4
.L_96:
        /*0008*/ 	.byte	0x04, 0x17
        /*000a*/ 	.short	(.L_98 - .L_97)
.L_97:
        /*000c*/ 	.word	0x00000000
        /*0010*/ 	.short	0x0001
        /*0012*/ 	.short	0x0008
        /*0014*/ 	.byte	0x00, 0xf0, 0x41, 0x00


	//----- nvinfo : EIATTR_KPARAM_INFO
	.align		4
.L_98:
        /*0018*/ 	.byte	0x04, 0x17
        /*001a*/ 	.short	(.L_100 - .L_99)
.L_99:
        /*001c*/ 	.word	0x00000000
        /*0020*/ 	.short	0x0000
        /*0022*/ 	.short	0x0000
        /*0024*/ 	.byte	0x00, 0xf0, 0x21, 0x00


	//----- nvinfo : EIATTR_SPARSE_MMA_MASK
	.align		4
.L_100:
        /*0028*/ 	.byte	0x03, 0x50
        /*002a*/ 	.short	0x0000


	//----- nvinfo : EIATTR_MAXREG_COUNT
	.align		4
        /*002c*/ 	.byte	0x03, 0x1b
        /*002e*/ 	.short	0x00ff


	//----- nvinfo : EIATTR_MERCURY_ISA_VERSION
	.align		4
        /*0030*/ 	.byte	0x03, 0x5f
        /*0032*/ 	.short	0x0101


	//----- nvinfo : EIATTR_VRC_CTA_INIT_COUNT
	.align		4
        /*0034*/ 	.byte	0x02, 0x4a
	.zero		1
	.zero		1


	//----- nvinfo : EIATTR_EXIT_INSTR_OFFSETS
	.align		4
        /*0038*/ 	.byte	0x04, 0x1c
        /*003a*/ 	.short	(.L_102 - .L_101)


	//   ....[0]....
.L_101:
        /*003c*/ 	.word	0x00000130


	//   ....[1]....
        /*0040*/ 	.word	0x00000240


	//   ....[2]....
        /*0044*/ 	.word	0x00000270


	//----- nvinfo : EIATTR_MAX_THREADS
	.align		4
.L_102:
        /*0048*/ 	.byte	0x04, 0x05
        /*004a*/ 	.short	(.L_104 - .L_103)
.L_103:
        /*004c*/ 	.word	0x00000100
        /*0050*/ 	.word	0x00000001
        /*0054*/ 	.word	0x00000001


	//----- nvinfo : EIATTR_CBANK_PARAM_SIZE
	.align		4
.L_104:
        /*0058*/ 	.byte	0x03, 0x19
        /*005a*/ 	.short	0x0018


	//----- nvinfo : EIATTR_PARAM_CBANK
	.align		4
        /*005c*/ 	.byte	0x04, 0x0a
        /*005e*/ 	.short	(.L_106 - .L_105)
	.align		4
.L_105:
        /*0060*/ 	.word	index@(.nv.constant0._ZN3cub18CUB_300001_SM_10006detail8for_each13static_kernelINS2_12policy_hub_t12policy_500_tElN6thrust24THRUST_300001_SM_1000_NS8cuda_cub6__fill7functorINS7_6detail15normal_iteratorINS7_10device_ptrIiEEEEiEEEEvT0_T1_)
        /*0064*/ 	.short	0x0380
        /*0066*/ 	.short	0x0018


	//----- nvinfo : EIATTR_SW_WAR
	.align		4
.L_106:
        /*0068*/ 	.byte	0x04, 0x36
        /*006a*/ 	.short	(.L_108 - .L_107)
.L_107:
        /*006c*/ 	.word	0x00000008
.L_108:


//--------------------- .nv.info._ZN3cub18CUB_300001_SM_10006detail8for_each13static_kernelINS2_12policy_hub_t12policy_500_tEjN6thrust24THRUST_300001_SM_1000_NS8cuda_cub6__fill7functorINS7_6detail15normal_iteratorINS7_10device_ptrIfEEEEfEEEEvT0_T1_ --------------------------
	.section	.nv.info._ZN3cub18CUB_300001_SM_10006detail8for_each13static_kernelINS2_12policy_hub_t12policy_500_tEjN6thrust24THRUST_300001_SM_1000_NS8cuda_cub6__fill7functorINS7_6detail15normal_iteratorINS7_10device_ptrIfEEEEfEEEEvT0_T1_,"",@"SHT_CUDA_INFO"
	.sectionflags	@""
	.align	4


	//----- nvinfo : EIATTR_CUDA_API_VERSION
	.align		4
        /*0000*/ 	.byte	0x04, 0x37
        /*0002*/ 	.short	(.L_110 - .L_109)
.L_109:
        /*0004*/ 	.word	0x00000082


	//----- nvinfo : EIATTR_KPARAM_INFO
	.align		4
.L_110:
        /*0008*/ 	.byte	0x04, 0x17
        /*000a*/ 	.short	(.L_112 - .L_111)
.L_111:
        /*000c*/ 	.word	0x00000000
        /*0010*/ 	.short	0x0001
        /*0012*/ 	.short	0x0008
        /*0014*/ 	.byte	0x00, 0xf0, 0x41, 0x00


	//----- nvinfo : EIATTR_KPARAM_INFO
	.align		4
.L_112:
        /*0018*/ 	.byte	0x04, 0x17
        /*001a*/ 	.short	(.L_114 - .L_113)
.L_113:
        /*001c*/ 	.word	0x00000000
        /*0020*/ 	.short	0x0000
        /*0022*/ 	.short	0x0000
        /*0024*/ 	.byte	0x00, 0xf0, 0x11, 0x00


	//----- nvinfo : EIATTR_SPARSE_MMA_MASK
	.align		4
.L_114:
        /*0028*/ 	.byte	0x03, 0x50
        /*002a*/ 	.short	0x0000


	//----- nvinfo : EIATTR_MAXREG_COUNT
	.align		4
        /*002c*/ 	.byte	0x03, 0x1b
        /*002e*/ 	.short	0x00ff


	//----- nvinfo : EIATTR_MERCURY_ISA_VERSION
	.align		4
        /*0030*/ 	.byte	0x03, 0x5f
        /*0032*/ 	.short	0x0101


	//----- nvinfo : EIATTR_VRC_CTA_INIT_COUNT
	.align		4
        /*0034*/ 	.byte	0x02, 0x4a
	.zero		1
	.zero		1


	//----- nvinfo : EIATTR_EXIT_INSTR_OFFSETS
	.align		4
        /*0038*/ 	.byte	0x04, 0x1c
        /*003a*/ 	.short	(.L_116 - .L_115)


	//   ....[0]....
.L_115:
        /*003c*/ 	.word	0x00000110


	//   ....[1]....
        /*0040*/ 	.word	0x000001b0


	//   ....[2]....
        /*0044*/ 	.word	0x00000230


	//----- nvinfo : EIATTR_MAX_THREADS
	.align		4
.L_116:
        /*0048*/ 	.byte	0x04, 0x05
        /*004a*/ 	.short	(.L_118 - .L_117)
.L_117:
        /*004c*/ 	.word	0x00000100
        /*0050*/ 	.word	0x00000001
        /*0054*/ 	.word	0x00000001


	//----- nvinfo : EIATTR_CBANK_PARAM_SIZE
	.align		4
.L_118:
        /*0058*/ 	.byte	0x03, 0x19
        /*005a*/ 	.short	0x0018


	//----- nvinfo : EIATTR_PARAM_CBANK
	.align		4
        /*005c*/ 	.byte	0x04, 0x0a
        /*005e*/ 	.short	(.L_120 - .L_119)
	.align		4
.L_119:
        /*0060*/ 	.word	index@(.nv.constant0._ZN3cub18CUB_300001_SM_10006detail8for_each13static_kernelINS2_12policy_hub_t12policy_500_tEjN6thrust24THRUST_300001_SM_1000_NS8cuda_cub6__fill7functorINS7_6detail15normal_iteratorINS7_10device_ptrIfEEEEfEEEEvT0_T1_)
        /*0064*/ 	.short	0x0380
        /*0066*/ 	.short	0x0018


	//----- nvinfo : EIATTR_SW_WAR
	.align		4
.L_120:
        /*0068*/ 	.byte	0x04, 0x36
        /*006a*/ 	.short	(.L_122 - .L_121)
.L_121:
        /*006c*/ 	.word	0x00000008
.L_122:


//--------------------- .nv.info._ZN3cub18CUB_300001_SM_10006detail8for_each13static_kernelINS2_12policy_hub_t12policy_500_tEmN6thrust24THRUST_300001_SM_1000_NS8cuda_cub20__uninitialized_fill7functorINS7_10device_ptrIfEEfEEEEvT0_T1_ --------------------------
	.section	.nv.info._ZN3cub18CUB_300001_SM_10006detail8for_each13static_kernelINS2_12policy_hub_t12policy_500_tEmN6thrust24THRUST_300001_SM_1000_NS8cuda_cub20__uninitialized_fill7functorINS7_10device_ptrIfEEfEEEEvT0_T1_,"",@"SHT_CUDA_INFO"
	.sectionflags	@""
	.align	4


	//----- nvinfo : EIATTR_CUDA_API_VERSION
	.align		4
        /*0000*/ 	.byte	0x04, 0x37
        /*0002*/ 	.short	(.L_124 - .L_123)
.L_123:
        /*0004*/ 	.word	0x00000082


	//----- nvinfo : EIATTR_KPARAM_INFO
	.align		4
.L_124:
        /*0008*/ 	.byte	0x04, 0x17
        /*000a*/ 	.short	(.L_126 - .L_125)
.L_125:
        /*000c*/ 	.word	0x00000000
        /*0010*/ 	.short	0x0001
        /*0012*/ 	.short	0x0008
        /*0014*/ 	.byte	0x00, 0xf0, 0x41, 0x00


	//----- nvinfo : EIATTR_KPARAM_INFO
	.align		4
.L_126:
        /*0018*/ 	.byte	0x04, 0x17
        /*001a*/ 	.short	(.L_128 - .L_127)
.L_127:
        /*001c*/ 	.word	0x00000000
        /*0020*/ 	.short	0x0000
        /*0022*/ 	.short	0x0000
        /*0024*/ 	.byte	0x00, 0xf0, 0x21, 0x00


	//----- nvinfo : EIATTR_SPARSE_MMA_MASK
	.align		4
.L_128:
        /*0028*/ 	.byte	0x03, 0x50
        /*002a*/ 	.short	0x0000


	//----- nvinfo : EIATTR_MAXREG_COUNT
	.align		4
        /*002c*/ 	.byte	0x03, 0x1b
        /*002e*/ 	.short	0x00ff


	//----- nvinfo : EIATTR_MERCURY_ISA_VERSION
	.align		4
        /*0030*/ 	.byte	0x03, 0x5f
        /*0032*/ 	.short	0x0101


	//----- nvinfo : EIATTR_VRC_CTA_INIT_COUNT
	.align		4
        /*0034*/ 	.byte	0x02, 0x4a
	.zero		1
	.zero		1


	//----- nvinfo : EIATTR_EXIT_INSTR_OFFSETS
	.align		4
        /*0038*/ 	.byte	0x04, 0x1c
        /*003a*/ 	.short	(.L_130 - .L_129)


	//   ....[0]....
.L_129:
        /*003c*/ 	.word	0x00000130


	//   ....[1]....
        /*0040*/ 	.word	0x00000230


	//   ....[2]....
        /*0044*/ 	.word	0x00000260


	//----- nvinfo : EIATTR_MAX_THREADS
	.align		4
.L_130:
        /*0048*/ 	.byte	0x04, 0x05
        /*004a*/ 	.short	(.L_132 - .L_131)
.L_131:
        /*004c*/ 	.word	0x00000100
        /*0050*/ 	.word	0x00000001
        /*0054*/ 	.word	0x00000001


	//----- nvinfo : EIATTR_CBANK_PARAM_SIZE
	.align		4
.L_132:
        /*0058*/ 	.byte	0x03, 0x19
        /*005a*/ 	.short	0x0018


	//----- nvinfo : EIATTR_PARAM_CBANK
	.align		4
        /*005c*/ 	.byte	0x04, 0x0a
        /*005e*/ 	.short	(.L_134 - .L_133)
	.align		4
.L_133:
        /*0060*/ 	.word	index@(.nv.constant0._ZN3cub18CUB_300001_SM_10006detail8for_each13static_kernelINS2_12policy_hub_t12policy_500_tEmN6thrust24THRUST_300001_SM_1000_NS8cuda_cub20__uninitialized_fill7functorINS7_10device_ptrIfEEfEEEEvT0_T1_)
        /*0064*/ 	.short	0x0380
        /*0066*/ 	.short	0x0018


	//----- nvinfo : EIATTR_SW_WAR
	.align		4
.L_134:
        /*0068*/ 	.byte	0x04, 0x36
        /*006a*/ 	.short	(.L_136 - .L_135)
.L_135:
        /*006c*/ 	.word	0x00000008
.L_136:


//--------------------- .nv.info._ZN3cub18CUB_300001_SM_10006detail8for_each13static_kernelINS2_12policy_hub_t12policy_500_tEmN6thrust24THRUST_300001_SM_1000_NS8cuda_cub20__uninitialized_fill7functorINS7_10device_ptrIiEEiEEEEvT0_T1_ --------------------------
	.section	.nv.info._ZN3cub18CUB_300001_SM_10006detail8for_each13static_kernelINS2_12policy_hub_t12policy_500_tEmN6thrust24THRUST_300001_SM_1000_NS8cuda_cub20__uninitialized_fill7functorINS7_10device_ptrIiEEiEEEEvT0_T1_,"",@"SHT_CUDA_INFO"
	.sectionflags	@""
	.align	4


	//----- nvinfo : EIATTR_CUDA_API_VERSION
	.align		4
        /*0000*/ 	.byte	0x04, 0x37
        /*0002*/ 	.short	(.L_138 - .L_137)
.L_137:
        /*0004*/ 	.word	0x00000082


	//----- nvinfo : EIATTR_KPARAM_INFO
	.align		4
.L_138:
        /*0008*/ 	.byte	0x04, 0x17
        /*000a*/ 	.short	(.L_140 - .L_139)
.L_139:
        /*000c*/ 	.word	0x00000000
        /*0010*/ 	.short	0x0001
        /*0012*/ 	.short	0x0008
        /*0014*/ 	.byte	0x00, 0xf0, 0x41, 0x00


	//----- nvinfo : EIATTR_KPARAM_INFO
	.align		4
.L_140:
        /*0018*/ 	.byte	0x04, 0x17
        /*001a*/ 	.short	(.L_142 - .L_141)
.L_141:
        /*001c*/ 	.word	0x00000000
        /*0020*/ 	.short	0x0000
        /*0022*/ 	.short	0x0000
        /*0024*/ 	.byte	0x00, 0xf0, 0x21, 0x00


	//----- nvinfo : EIATTR_SPARSE_MMA_MASK
	.align		4
.L_142:
        /*0028*/ 	.byte	0x03, 0x50
        /*002a*/ 	.short	0x0000


	//----- nvinfo : EIATTR_MAXREG_COUNT
	.align		4
        /*002c*/ 	.byte	0x03, 0x1b
        /*002e*/ 	.short	0x00ff


	//----- nvinfo : EIATTR_MERCURY_ISA_VERSION
	.align		4
        /*0030*/ 	.byte	0x03, 0x5f
        /*0032*/ 	.short	0x0101


	//----- nvinfo : EIATTR_VRC_CTA_INIT_COUNT
	.align		4
        /*0034*/ 	.byte	0x02, 0x4a
	.zero		1
	.zero		1


	//----- nvinfo : EIATTR_EXIT_INSTR_OFFSETS
	.align		4
        /*0038*/ 	.byte	0x04, 0x1c
        /*003a*/ 	.short	(.L_144 - .L_143)


	//   ....[0]....
.L_143:
        /*003c*/ 	.word	0x00000130


	//   ....[1]....
        /*0040*/ 	.word	0x00000230


	//   ....[2]....
        /*0044*/ 	.word	0x00000260


	//----- nvinfo : EIATTR_MAX_THREADS
	.align		4
.L_144:
        /*0048*/ 	.byte	0x04, 0x05
        /*004a*/ 	.short	(.L_146 - .L_145)
.L_145:
        /*004c*/ 	.word	0x00000100
        /*0050*/ 	.word	0x00000001
        /*0054*/ 	.word	0x00000001


	//----- nvinfo : EIATTR_CBANK_PARAM_SIZE
	.align		4
.L_146:
        /*0058*/ 	.byte	0x03, 0x19
        /*005a*/ 	.short	0x0018


	//----- nvinfo : EIATTR_PARAM_CBANK
	.align		4
        /*005c*/ 	.byte	0x04, 0x0a
        /*005e*/ 	.short	(.L_148 - .L_147)
	.align		4
.L_147:
        /*0060*/ 	.word	index@(.nv.constant0._ZN3cub18CUB_300001_SM_10006detail8for_each13static_kernelINS2_12policy_hub_t12policy_500_tEmN6thrust24THRUST_300001_SM_1000_NS8cuda_cub20__uninitialized_fill7functorINS7_10device_ptrIiEEiEEEEvT0_T1_)
        /*0064*/ 	.short	0x0380
        /*0066*/ 	.short	0x0018


	//----- nvinfo : EIATTR_SW_WAR
	.align		4
.L_148:
        /*0068*/ 	.byte	0x04, 0x36
        /*006a*/ 	.short	(.L_150 - .L_149)
.L_149:
        /*006c*/ 	.word	0x00000008
.L_150:


//--------------------- .nv.info._ZN3cub18CUB_300001_SM_10006detail11EmptyKernelIvEEvv --------------------------
	.section	.nv.info._ZN3cub18CUB_300001_SM_10006detail11EmptyKernelIvEEvv,"",@"SHT_CUDA_INFO"
	.sectionflags	@""
	.align	4


	//----- nvinfo : EIATTR_CUDA_API_VERSION
	.align		4
        /*0000*/ 	.byte	0x04, 0x37
        /*0002*/ 	.short	(.L_152 - .L_151)
.L_151:
        /*0004*/ 	.word	0x00000082


	//----- nvinfo : EIATTR_SPARSE_MMA_MASK
	.align		4
.L_152:
        /*0008*/ 	.byte	0x03, 0x50
        /*000a*/ 	.short	0x0000


	//----- nvinfo : EIATTR_MAXREG_COUNT
	.align		4
        /*000c*/ 	.byte	0x03, 0x1b
        /*000e*/ 	.short	0x00ff


	//----- nvinfo : EIATTR_MERCURY_ISA_VERSION
	.align		4
        /*0010*/ 	.byte	0x03, 0x5f
        /*0012*/ 	.short	0x0101


	//----- nvinfo : EIATTR_VRC_CTA_INIT_COUNT
	.align		4
        /*0014*/ 	.byte	0x02, 0x4a
	.zero		1
	.zero		1


	//----- nvinfo : EIATTR_EXIT_INSTR_OFFSETS
	.align		4
        /*0018*/ 	.byte	0x04, 0x1c
        /*001a*/ 	.short	(.L_154 - .L_153)


	//   ....[0]....
.L_153:
        /*001c*/ 	.word	0x00000010


	//----- nvinfo : EIATTR_SW_WAR
	.align		4
.L_154:
        /*0020*/ 	.byte	0x04, 0x36
        /*0022*/ 	.short	(.L_156 - .L_155)
.L_155:
        /*0024*/ 	.word	0x00000008
.L_156:


//--------------------- .nv.callgraph             --------------------------
	.section	.nv.callgraph,"",@"SHT_CUDA_CALLGRAPH"
	.align	4
	.sectionentsize	8
	.align		4
        /*0000*/ 	.word	0x00000000
	.align		4
        /*0004*/ 	.word	0xffffffff
	.align		4
        /*0008*/ 	.word	0x00000000
	.align		4
        /*000c*/ 	.word	0xfffffffe
	.align		4
        /*0010*/ 	.word	0x00000000
	.align		4
        /*0014*/ 	.word	0xfffffffd
	.align		4
        /*0018*/ 	.word	0x00000000
	.align		4
        /*001c*/ 	.word	0xfffffffc


//--------------------- .nv.constant4             --------------------------
	.section	.nv.constant4,"a",@progbits
	.align	8
	.align		8
.nv.constant4:
        /*0000*/ 	.dword	_ZN34_INTERNAL_752b7a45_4_k_cu_9e2d37ef4cuda3std3__45__cpo5beginE
	.align		8
        /*0008*/ 	.dword	_ZN34_INTERNAL_752b7a45_4_k_cu_9e2d37ef4cuda3std3__45__cpo3endE
	.align		8
        /*0010*/ 	.dword	_ZN34_INTERNAL_752b7a45_4_k_cu_9e2d37ef4cuda3std3__45__cpo6cbeginE
	.align		8
        /*0018*/ 	.dword	_ZN34_INTERNAL_752b7a45_4_k_cu_9e2d37ef4cuda3std3__45__cpo4cendE
	.align		8
        /*0020*/ 	.dword	_ZN34_INTERNAL_752b7a45_4_k_cu_9e2d37ef4cuda3std3__45__cpo6rbeginE
	.align		8
        /*0028*/ 	.dword	_ZN34_INTERNAL_752b7a45_4_k_cu_9e2d37ef4cuda3std3__45__cpo4rendE
	.align		8
        /*0030*/ 	.dword	_ZN34_INTERNAL_752b7a45_4_k_cu_9e2d37ef4cuda3std3__45__cpo7crbeginE
	.align		8
        /*0038*/ 	.dword	_ZN34_INTERNAL_752b7a45_4_k_cu_9e2d37ef4cuda3std3__45__cpo5crendE
	.align		8
        /*0040*/ 	.dword	_ZN34_INTERNAL_752b7a45_4_k_cu_9e2d37ef4cuda3std3__436_GLOBAL__N__752b7a45_4_k_cu_9e2d37ef6ignoreE
	.align		8
        /*0048*/ 	.dword	_ZN34_INTERNAL_752b7a45_4_k_cu_9e2d37ef4cuda3std3__419piecewise_constructE
	.align		8
        /*0050*/ 	.dword	_ZN34_INTERNAL_752b7a45_4_k_cu_9e2d37ef4cuda3std3__48in_placeE
	.align		8
        /*0058*/ 	.dword	_ZN34_INTERNAL_752b7a45_4_k_cu_9e2d37ef4cuda3std3__47nulloptE
	.align		8
        /*0060*/ 	.dword	_ZN34_INTERNAL_752b7a45_4_k_cu_9e2d37ef4cuda3std3__420unreachable_sentinelE
	.align		8
        /*0068*/ 	.dword	_ZN34_INTERNAL_752b7a45_4_k_cu_9e2d37ef4cuda3std3__48unexpectE
	.align		8
        /*0070*/ 	.dword	_ZN34_INTERNAL_752b7a45_4_k_cu_9e2d37ef4cuda3std6ranges3__45__cpo4swapE
	.align		8
        /*0078*/ 	.dword	_ZN34_INTERNAL_752b7a45_4_k_cu_9e2d37ef4cuda3std6ranges3__45__cpo9iter_moveE
	.align		8
        /*0080*/ 	.dword	_ZN34_INTERNAL_752b7a45_4_k_cu_9e2d37ef4cuda3std6ranges3__45__cpo5beginE
	.align		8
        /*0088*/ 	.dword	_ZN34_INTERNAL_752b7a45_4_k_cu_9e2d37ef4cuda3std6ranges3__45__cpo3endE
	.align		8
        /*0090*/ 	.dword	_ZN34_INTERNAL_752b7a45_4_k_cu_9e2d37ef4cuda3std6ranges3__45__cpo6cbeginE
	.align		8
        /*0098*/ 	.dword	_ZN34_INTERNAL_752b7a45_4_k_cu_9e2d37ef4cuda3std6ranges3__45__cpo4cendE
	.align		8
        /*00a0*/ 	.dword	_ZN34_INTERNAL_752b7a45_4_k_cu_9e2d37ef4cuda3std6ranges3__45__cpo7advanceE
	.align		8
        /*00a8*/ 	.dword	_ZN34_INTERNAL_752b7a45_4_k_cu_9e2d37ef4cuda3std6ranges3__45__cpo9iter_swapE
	.align		8
        /*00b0*/ 	.dword	_ZN34_INTERNAL_752b7a45_4_k_cu_9e2d37ef4cuda3std6ranges3__45__cpo4nextE
	.align		8
        /*00b8*/ 	.dword	_ZN34_INTERNAL_752b7a45_4_k_cu_9e2d37ef4cuda3std6ranges3__45__cpo4prevE
	.align		8
        /*00c0*/ 	.dword	_ZN34_INTERNAL_752b7a45_4_k_cu_9e2d37ef4cuda3std6ranges3__45__cpo4dataE
	.align		8
        /*00c8*/ 	.dword	_ZN34_INTERNAL_752b7a45_4_k_cu_9e2d37ef4cuda3std6ranges3__45__cpo5cdataE
	.align		8
        /*00d0*/ 	.dword	_ZN34_INTERNAL_752b7a45_4_k_cu_9e2d37ef4cuda3std6ranges3__45__cpo4sizeE
	.align		8
        /*00d8*/ 	.dword	_ZN34_INTERNAL_752b7a45_4_k_cu_9e2d37ef4cuda3std6ranges3__45__cpo5ssizeE
	.align		8
        /*00e0*/ 	.dword	_ZN34_INTERNAL_752b7a45_4_k_cu_9e2d37ef4cuda3std6ranges3__45__cpo8distanceE
	.align		8
        /*00e8*/ 	.dword	_ZN34_INTERNAL_752b7a45_4_k_cu_9e2d37ef6thrust24THRUST_300001_SM_1000_NS8cuda_cub3parE
	.align		8
        /*00f0*/ 	.dword	_ZN34_INTERNAL_752b7a45_4_k_cu_9e2d37ef6thrust24THRUST_300001_SM_1000_NS8cuda_cub10par_nosyncE
	.align		8
        /*00f8*/ 	.dword	_ZN34_INTERNAL_752b7a45_4_k_cu_9e2d37ef6thrust24THRUST_300001_SM_1000_NS6system6detail10sequential3seqE
	.align		8
        /*0100*/ 	.dword	_ZN34_INTERNAL_752b7a45_4_k_cu_9e2d37ef6thrust24THRUST_300001_SM_1000_NS6system3cpp3parE
	.align		8
        /*0108*/ 	.dword	_ZN34_INTERNAL_752b7a45_4_k_cu_9e2d37ef6thrust24THRUST_300001_SM_1000_NS12placeholders2_1E
	.align		8
        /*0110*/ 	.dword	_ZN34_INTERNAL_752b7a45_4_k_cu_9e2d37ef6thrust24THRUST_300001_SM_1000_NS12placeholders2_2E
	.align		8
        /*0118*/ 	.dword	_ZN34_INTERNAL_752b7a45_4_k_cu_9e2d37ef6thrust24THRUST_300001_SM_1000_NS12placeholders2_3E
	.align		8
        /*0120*/ 	.dword	_ZN34_INTERNAL_752b7a45_4_k_cu_9e2d37ef6thrust24THRUST_300001_SM_1000_NS12placeholders2_4E
	.align		8
        /*0128*/ 	.dword	_ZN34_INTERNAL_752b7a45_4_k_cu_9e2d37ef6thrust24THRUST_300001_SM_1000_NS12placeholders2_5E
	.align		8
        /*0130*/ 	.dword	_ZN34_INTERNAL_752b7a45_4_k_cu_9e2d37ef6thrust24THRUST_300001_SM_1000_NS12placeholders2_6E
	.align		8
        /*0138*/ 	.dword	_ZN34_INTERNAL_752b7a45_4_k_cu_9e2d37ef6thrust24THRUST_300001_SM_1000_NS12placeholders2_7E
	.align		8
        /*0140*/ 	.dword	_ZN34_INTERNAL_752b7a45_4_k_cu_9e2d37ef6thrust24THRUST_300001_SM_1000_NS12placeholders2_8E
	.align		8
        /*0148*/ 	.dword	_ZN34_INTERNAL_752b7a45_4_k_cu_9e2d37ef6thrust24THRUST_300001_SM_1000_NS12placeholders2_9E
	.align		8
        /*0150*/ 	.dword	_ZN34_INTERNAL_752b7a45_4_k_cu_9e2d37ef6thrust24THRUST_300001_SM_1000_NS12placeholders3_10E
	.align		8
        /*0158*/ 	.dword	_ZN34_INTERNAL_752b7a45_4_k_cu_9e2d37ef6thrust24THRUST_300001_SM_1000_NS3seqE
	.align		8
        /*0160*/ 	.dword	_ZN34_INTERNAL_752b7a45_4_k_cu_9e2d37ef6thrust24THRUST_300001_SM_1000_NS6deviceE


//--------------------- .text._ZN3ach11grid_kernelEN4cuda3std3__46mdspanIfNS2_7extentsIiJLm18446744073709551615ELm18446744073709551615EEEENS2_12layout_rightENS2_16default_accessorIfEEEEPf --------------------------
	.section	.text._ZN3ach11grid_kernelEN4cuda3std3__46mdspanIfNS2_7extentsIiJLm18446744073709551615ELm18446744073709551615EEEENS2_12layout_rightENS2_16default_accessorIfEEEEPf,"ax",@progbits
	.align	128
        .global         _ZN3ach11grid_kernelEN4cuda3std3__46mdspanIfNS2_7extentsIiJLm18446744073709551615ELm18446744073709551615EEEENS2_12layout_rightENS2_16default_accessorIfEEEEPf
        .type           _ZN3ach11grid_kernelEN4cuda3std3__46mdspanIfNS2_7extentsIiJLm18446744073709551615ELm18446744073709551615EEEENS2_12layout_rightENS2_16default_accessorIfEEEEPf,@function
        .size           _ZN3ach11grid_kernelEN4cuda3std3__46mdspanIfNS2_7extentsIiJLm18446744073709551615ELm18446744073709551615EEEENS2_12layout_rightENS2_16default_accessorIfEEEEPf,(.L_x_14 - _ZN3ach11grid_kernelEN4cuda3std3__46mdspanIfNS2_7extentsIiJLm18446744073709551615ELm18446744073709551615EEEENS2_12layout_rightENS2_16default_accessorIfEEEEPf)
        .other          _ZN3ach11grid_kernelEN4cuda3std3__46mdspanIfNS2_7extentsIiJLm18446744073709551615ELm18446744073709551615EEEENS2_12layout_rightENS2_16default_accessorIfEEEEPf,@"STO_CUDA_ENTRY STV_DEFAULT"
_ZN3ach11grid_kernelEN4cuda3std3__46mdspanIfNS2_7extentsIiJLm18446744073709551615ELm18446744073709551615EEEENS2_12layout_rightENS2_16default_accessorIfEEEEPf:
.text._ZN3ach11grid_kernelEN4cuda3std3__46mdspanIfNS2_7extentsIiJLm18446744073709551615ELm18446744073709551615EEEENS2_12layout_rightENS2_16default_accessorIfEEEEPf:
[----:B------:R-:W-:Y:S01]  /*0000*/  LDC R1, c[0x0][0x37c] ;  /* 0x0000df00ff017b82 */ /* 0x000fe20000000800 */
[----:B------:R-:W0:Y:S07]  /*0010*/  S2R R13, SR_CTAID.X ;  /* 0x00000000000d7919 */ /* 0x000e2e0000002500 */
[----:B------:R-:W1:Y:S01]  /*0020*/  LDC.64 R10, c[0x0][0x388] ;  /* 0x0000e200ff0a7b82 */ /* 0x000e620000000a00 */
[----:B------:R-:W0:Y:S01]  /*0030*/  LDCU UR4, c[0x0][0x360] ;  /* 0x00006c00ff0477ac */ /* 0x000e220008000800 */
[----:B------:R-:W0:Y:S02]  /*0040*/  S2R R0, SR_TID.X ;  /* 0x0000000000007919 */ /* 0x000e240000002100 */
[----:B0-----:R-:W-:-:S02]  /*0050*/  IMAD R13, R13, UR4, R0 ;  /* 0x000000040d0d7c24 */ /* 0x001fc4000f8e0200 */
[----:B-1----:R-:W-:-:S05]  /*0060*/  IMAD R0, R11, R10, RZ ;  /* 0x0000000a0b007224 */ /* 0x002fca00078e02ff */
[----:B------:R-:W-:-:S13]  /*0070*/  ISETP.GE.U32.AND P0, PT, R13, R0, PT ;  /* 0x000000000d00720c */ /* 0x000fda0003f06070 */
[----:B------:R-:W-:Y:S05]  /*0080*/  @P0 EXIT ;  /* 0x000000000000094d */ /* 0x000fea0003800000 */
[----:B------:R-:W-:Y:S01]  /*0090*/  IABS R6, R11 ;  /* 0x0000000b00067213 */ /* 0x000fe20000000000 */
[----:B------:R-:W0:Y:S01]  /*00a0*/  LDC R7, c[0x0][0x38c] ;  /* 0x0000e300ff077b82 */ /* 0x000e220000000800 */
[----:B------:R-:W1:Y:S02]  /*00b0*/  LDCU UR5, c[0x0][0x370] ;  /* 0x00006e00ff0577ac */ /* 0x000e640008000800 */
[----:B------:R-:W2:Y:S01]  /*00c0*/  I2F.RP R12, R6 ;  /* 0x00000006000c7306 */ /* 0x000ea20000209400 */
[----:B------:R-:W3:Y:S04]  /*00d0*/  LDCU.64 UR6, c[0x0][0x358] ;  /* 0x00006b00ff0677ac */ /* 0x000ee80008000a00 */
[----:B------:R-:W4:Y:S01]  /*00e0*/  LDC.64 R2, c[0x0][0x380] ;  /* 0x0000e000ff027b82 */ /* 0x000f220000000a00 */
[----:B------:R-:W0:Y:S07]  /*00f0*/  LDCU.64 UR8, c[0x0][0x380] ;  /* 0x00007000ff0877ac */ /* 0x000e2e0008000a00 */
[----:B------:R-:W0:Y:S01]  /*0100*/  LDC.64 R4, c[0x0][0x390] ;  /* 0x0000e400ff047b82 */ /* 0x000e220000000a00 */
[----:B--2---:R-:W2:Y:S01]  /*0110*/  MUFU.RCP R12, R12 ;  /* 0x0000000c000c7308 */ /* 0x004ea20000001000 */
[----:B-1----:R-:W-:Y:S01]  /*0120*/  UIMAD UR4, UR4, UR5, URZ ;  /* 0x00000005040472a4 */ /* 0x002fe2000f8e02ff */
[----:B--2---:R-:W-:-:S02]  /*0130*/  IADD3 R8, PT, PT, R12, 0xffffffe, RZ ;  /* 0x0ffffffe0c087810 */ /* 0x004fc40007ffe0ff */
[----:B------:R-:W-:-:S04]  /*0140*/  IADD3 R12, PT, PT, R11, -0x1, RZ ;  /* 0xffffffff0b0c7810 */ /* 0x000fc80007ffe0ff */
[----:B------:R1:W2:Y:S02]  /*0150*/  F2I.FTZ.U32.TRUNC.NTZ R9, R8 ;  /* 0x0000000800097305 */ /* 0x0002a4000021f000 */
[----:B-1----:R-:W-:Y:S02]  /*0160*/  HFMA2 R8, -RZ, RZ, 0, 0 ;  /* 0x00000000ff087431 */ /* 0x002fe400000001ff */
[----:B--2---:R-:W-:-:S04]  /*0170*/  IMAD.MOV R15, RZ, RZ, -R9 ;  /* 0x000000ffff0f7224 */ /* 0x004fc800078e0a09 */
[----:B------:R-:W-:-:S04]  /*0180*/  IMAD R15, R15, R6, RZ ;  /* 0x000000060f0f7224 */ /* 0x000fc800078e02ff */
[----:B------:R-:W-:-:S04]  /*0190*/  IMAD.HI.U32 R8, R9, R15, R8 ;  /* 0x0000000f09087227 */ /* 0x000fc800078e0008 */
[----:B0--34-:R-:W-:-:S07]  /*01a0*/  VIADD R9, R10, 0xffffffff ;  /* 0xffffffff0a097836 */ /* 0x019fce0000000000 */
.L_x_3:
[----:B------:R-:W-:Y:S01]  /*01b0*/  IABS R11, R13 ;  /* 0x0000000d000b7213 */ /* 0x000fe20000000000 */
[----:B------:R-:W-:Y:S01]  /*01c0*/  BSSY.RECONVERGENT B0, `(.L_x_0) ;  /* 0x0000031000007945 */ /* 0x000fe20003800200 */
[----:B------:R-:W-:-:S03]  /*01d0*/  IABS R16, R7 ;  /* 0x0000000700107213 */ /* 0x000fc60000000000 */
[----:B------:R-:W-:-:S04]  /*01e0*/  IMAD.HI.U32 R10, R8, R11, RZ ;  /* 0x0000000b080a7227 */ /* 0x000fc800078e00ff */
[----:B------:R-:W-:-:S04]  /*01f0*/  IMAD.MOV R14, RZ, RZ, -R10 ;  /* 0x000000ffff0e7224 */ /* 0x000fc800078e0a0a */
[----:B------:R-:W-:-:S05]  /*0200*/  IMAD R11, R16, R14, R11 ;  /* 0x0000000e100b7224 */ /* 0x000fca00078e020b */
[----:B------:R-:W-:-:S13]  /*0210*/  ISETP.GT.U32.AND P2, PT, R6, R11, PT ;  /* 0x0000000b0600720c */ /* 0x000fda0003f44070 */
[----:B------:R-:W-:Y:S01]  /*0220*/  @!P2 IADD3 R11, PT, PT, R11, -R16, RZ ;  /* 0x800000100b0ba210 */ /* 0x000fe20007ffe0ff */
[----:B------:R-:W-:Y:S01]  /*0230*/  @!P2 VIADD R10, R10, 0x1 ;  /* 0x000000010a0aa836 */ /* 0x000fe20000000000 */
[----:B------:R-:W-:Y:S02]  /*0240*/  ISETP.NE.AND P2, PT, R7, RZ, PT ;  /* 0x000000ff0700720c */ /* 0x000fe40003f45270 */
[----:B------:R-:W-:Y:S02]  /*0250*/  ISETP.GE.U32.AND P0, PT, R11, R6, PT ;  /* 0x000000060b00720c */ /* 0x000fe40003f06070 */
[----:B------:R-:W-:-:S04]  /*0260*/  LOP3.LUT R11, R13, R7, RZ, 0x3c, !PT ;  /* 0x000000070d0b7212 */ /* 0x000fc800078e3cff */
[----:B------:R-:W-:-:S07]  /*0270*/  ISETP.GE.AND P1, PT, R11, RZ, PT ;  /* 0x000000ff0b00720c */ /* 0x000fce0003f26270 */
[----:B------:R-:W-:-:S05]  /*0280*/  @P0 IADD3 R10, PT, PT, R10, 0x1, RZ ;  /* 0x000000010a0a0810 */ /* 0x000fca0007ffe0ff */
[----:B------:R-:W-:-:S05]  /*0290*/  IMAD.MOV.U32 R14, RZ, RZ, R10 ;  /* 0x000000ffff0e7224 */ /* 0x000fca00078e000a */
[----:B------:R-:W-:Y:S02]  /*02a0*/  @!P1 IADD3 R14, PT, PT, -R14, RZ, RZ ;  /* 0x000000ff0e0e9210 */ /* 0x000fe40007ffe1ff */
[----:B------:R-:W-:-:S05]  /*02b0*/  @!P2 LOP3.LUT R14, RZ, R7, RZ, 0x33, !PT ;  /* 0x00000007ff0ea212 */ /* 0x000fca00078e33ff */
[----:B------:R-:W-:-:S04]  /*02c0*/  IMAD.MOV R10, RZ, RZ, -R14 ;  /* 0x000000ffff0a7224 */ /* 0x000fc800078e0a0e */
[----:B------:R-:W-:-:S05]  /*02d0*/  IMAD R21, R7, R10, R13 ;  /* 0x0000000a07157224 */ /* 0x000fca00078e020d */
[----:B------:R-:W-:Y:S02]  /*02e0*/  ISETP.GE.AND P0, PT, R21, R12, PT ;  /* 0x0000000c1500720c */ /* 0x000fe40003f06270 */
[C---:B------:R-:W-:Y:S02]  /*02f0*/  VIMNMX R10, PT, PT, R14.reuse, R21, PT ;  /* 0x000000150e0a7248 */ /* 0x040fe40003fe0100 */
[----:B------:R-:W-:-:S04]  /*0300*/  ISETP.GE.OR P0, PT, R14, R9, P0 ;  /* 0x000000090e00720c */ /* 0x000fc80000706670 */
[----:B------:R-:W-:-:S13]  /*0310*/  ISETP.LT.OR P0, PT, R10, 0x1, P0 ;  /* 0x000000010a00780c */ /* 0x000fda0000701670 */
[----:B------:R-:W-:Y:S05]  /*0320*/  @P0 BRA `(.L_x_1) ;  /* 0x00000000005c0947 */ /* 0x000fea0003800000 */
[----:B------:R-:W-:-:S05]  /*0330*/  IMAD R10, R14, R7, RZ ;  /* 0x000000070e0a7224 */ /* 0x000fca00078e02ff */
[CC--:B------:R-:W-:Y:S02]  /*0340*/  IADD3 R15, P0, PT, R21.reuse, R10.reuse, RZ ;  /* 0x0000000a150f7210 */ /* 0x0c0fe40007f1e0ff */
[C---:B------:R-:W-:Y:S02]  /*0350*/  IADD3 R11, PT, PT, R21.reuse, R10, RZ ;  /* 0x0000000a150b7210 */ /* 0x040fe40007ffe0ff */
[----:B------:R-:W-:Y:S02]  /*0360*/  IADD3 R21, PT, PT, R21, -R7, R10 ;  /* 0x8000000715157210 */ /* 0x000fe40007ffe00a */
[----:B------:R-:W-:Y:S01]  /*0370*/  LEA.HI.X.SX32 R16, R10, RZ, 0x1, P0 ;  /* 0x000000ff0a107211 */ /* 0x000fe200000f0eff */
[----:B------:R-:W-:Y:S01]  /*0380*/  IMAD.WIDE R10, R11, 0x4, R2 ;  /* 0x000000040b0a7825 */ /* 0x000fe200078e0202 */
[----:B------:R-:W-:-:S03]  /*0390*/  LEA R14, P0, R15, UR8, 0x2 ;  /* 0x000000080f0e7c11 */ /* 0x000fc6000f8010ff */
[----:B------:R-:W-:Y:S01]  /*03a0*/  IMAD.WIDE R20, R21, 0x4, R2 ;  /* 0x0000000415147825 */ /* 0x000fe200078e0202 */
[----:B------:R-:W-:Y:S01]  /*03b0*/  LEA.HI.X R15, R15, UR9, R16, 0x2, P0 ;  /* 0x000000090f0f7c11 */ /* 0x000fe200080f1410 */
[----:B------:R-:W2:Y:S02]  /*03c0*/  LDG.E R18, desc[UR6][R10.64] ;  /* 0x000000060a127981 */ /* 0x000ea4000c1e1900 */
[----:B------:R-:W-:Y:S02]  /*03d0*/  IMAD.WIDE R16, R7, 0x4, R10 ;  /* 0x0000000407107825 */ /* 0x000fe400078e020a */
[----:B------:R-:W3:Y:S04]  /*03e0*/  LDG.E R20, desc[UR6][R20.64] ;  /* 0x0000000614147981 */ /* 0x000ee8000c1e1900 */
[----:B------:R-:W4:Y:S04]  /*03f0*/  LDG.E R14, desc[UR6][R14.64+-0x4] ;  /* 0xfffffc060e0e7981 */ /* 0x000f28000c1e1900 */
[----:B------:R-:W5:Y:S04]  /*0400*/  LDG.E R16, desc[UR6][R16.64] ;  /* 0x0000000610107981 */ /* 0x000f68000c1e1900 */
[----:B------:R-:W5:Y:S01]  /*0410*/  LDG.E R22, desc[UR6][R10.64+0x4] ;  /* 0x000004060a167981 */ /* 0x000f62000c1e1900 */
[----:B--2---:R-:W-:-:S04]  /*0420*/  FADD R19, R18, R18 ;  /* 0x0000001212137221 */ /* 0x004fc80000000000 */
[----:B---3--:R-:W-:Y:S01]  /*0430*/  FADD R23, -R19, R20 ;  /* 0x0000001413177221 */ /* 0x008fe20000000100 */
[----:B----4-:R-:W-:-:S03]  /*0440*/  FADD R19, R14, -R19 ;  /* 0x800000130e137221 */ /* 0x010fc60000000000 */
[----:B-----5:R-:W-:Y:S01]  /*0450*/  FADD R24, R23, R16 ;  /* 0x0000001017187221 */ /* 0x020fe20000000000 */
[----:B------:R-:W-:-:S04]  /*0460*/  FADD R19, R19, R22 ;  /* 0x0000001613137221 */ /* 0x000fc80000000000 */
[----:B------:R-:W-:-:S04]  /*0470*/  FADD R19, R19, R24 ;  /* 0x0000001813137221 */ /* 0x000fc80000000000 */
[----:B------:R-:W-:Y:S01]  /*0480*/  FFMA R19, R19, 0.20000000298023223877, R18 ;  /* 0x3e4ccccd13137823 */ /* 0x000fe20000000012 */
[----:B------:R-:W-:Y:S06]  /*0490*/  BRA `(.L_x_2) ;  /* 0x00000000000c7947 */ /* 0x000fec0003800000 */
.L_x_1:
[----:B------:R-:W-:-:S04]  /*04a0*/  IMAD R11, R14, R7, R21 ;  /* 0x000000070e0b7224 */ /* 0x000fc800078e0215 */
[----:B------:R-:W-:-:S05]  /*04b0*/  IMAD.WIDE R10, R11, 0x4, R2 ;  /* 0x000000040b0a7825 */ /* 0x000fca00078e0202 */
[----:B------:R0:W5:Y:S02]  /*04c0*/  LDG.E R19, desc[UR6][R10.64] ;  /* 0x000000060a137981 */ /* 0x000164000c1e1900 */
.L_x_2:
[----:B------:R-:W-:Y:S05]  /*04d0*/  BSYNC.RECONVERGENT B0 ;  /* 0x0000000000007941 */ /* 0x000fea0003800200 */
.L_x_0:
[C---:B0-----:R-:W-:Y:S01]  /*04e0*/  IMAD.WIDE R10, R13.reuse, 0x4, R4 ;  /* 0x000000040d0a7825 */ /* 0x041fe200078e0204 */
[----:B------:R-:W-:-:S04]  /*04f0*/  IADD3 R13, PT, PT, R13, UR4, RZ ;  /* 0x000000040d0d7c10 */ /* 0x000fc8000fffe0ff */
[----:B-----5:R0:W-:Y:S01]  /*0500*/  STG.E desc[UR6][R10.64], R19 ;  /* 0x000000130a007986 */ /* 0x0201e2000c101906 */
[----:B------:R-:W-:-:S13]  /*0510*/  ISETP.GE.U32.AND P0, PT, R13, R0, PT ;  /* 0x000000000d00720c */ /* 0x000fda0003f06070 */
[----:B0-----:R-:W-:Y:S05]  /*0520*/  @!P0 BRA `(.L_x_3) ;  /* 0xfffffffc00208947 */ /* 0x001fea000383ffff */
[----:B------:R-:W-:Y:S05]  /*0530*/  EXIT ;  /* 0x000000000000794d */ /* 0x000fea0003800000 */
.L_x_4:
[----:B------:R-:W-:-:S00]  /*0540*/  BRA `(.L_x_4) ;  /* 0xfffffffc00fc7947 */ /* 0x000fc0000383ffff */
[----:B------:R-:W-:-:S00]  /*0550*/  NOP ;  /* 0x0000000000007918 */ /* 0x000fc00000000000 */
        /* <DEDUP_REMOVED lines=10> */
.L_x_14:


//--------------------- .text._ZN3cub18CUB_300001_SM_10006detail8for_each13static_kernelINS2_12policy_hub_t12policy_500_tElN6thrust24THRUST_300001_SM_1000_NS8cuda_cub6__fill7functorINS7_6detail15normal_iteratorINS7_10device_ptrIiEEEEiEEEEvT0_T1_ --------------------------
	.section	.text._ZN3cub18CUB_300001_SM_10006detail8for_each13static_kernelINS2_12policy_hub_t12policy_500_tElN6thrust24THRUST_300001_SM_1000_NS8cuda_cub6__fill7functorINS7_6detail15normal_iteratorINS7_10device_ptrIiEEEEiEEEEvT0_T1_,"ax",@progbits
	.align	128
        .global         _ZN3cub18CUB_300001_SM_10006detail8for_each13static_kernelINS2_12policy_hub_t12policy_500_tElN6thrust24THRUST_300001_SM_1000_NS8cuda_cub6__fill7functorINS7_6detail15normal_iteratorINS7_10device_ptrIiEEEEiEEEEvT0_T1_
        .type           _ZN3cub18CUB_300001_SM_10006detail8for_each13static_kernelINS2_12policy_hub_t12policy_500_tElN6thrust24THRUST_300001_SM_1000_NS8cuda_cub6__fill7functorINS7_6detail15normal_iteratorINS7_10device_ptrIiEEEEiEEEEvT0_T1_,@function
        .size           _ZN3cub18CUB_300001_SM_10006detail8for_each13static_kernelINS2_12policy_hub_t12policy_500_tElN6thrust24THRUST_300001_SM_1000_NS8cuda_cub6__fill7functorINS7_6detail15normal_iteratorINS7_10device_ptrIiEEEEiEEEEvT0_T1_,(.L_x_15 - _ZN3cub18CUB_300001_SM_10006detail8for_each13static_kernelINS2_12policy_hub_t12policy_500_tElN6thrust24THRUST_300001_SM_1000_NS8cuda_cub6__fill7functorINS7_6detail15normal_iteratorINS7_10device_ptrIiEEEEiEEEEvT0_T1_)
        .other          _ZN3cub18CUB_300001_SM_10006detail8for_each13static_kernelINS2_12policy_hub_t12policy_500_tElN6thrust24THRUST_300001_SM_1000_NS8cuda_cub6__fill7functorINS7_6detail15normal_iteratorINS7_10device_ptrIiEEEEiEEEEvT0_T1_,@"STO_CUDA_ENTRY STV_DEFAULT"
_ZN3cub18CUB_300001_SM_10006detail8for_each13static_kernelINS2_12policy_hub_t12policy_500_tElN6thrust24THRUST_300001_SM_1000_NS8cuda_cub6__fill7functorINS7_6detail15normal_iteratorINS7_10device_ptrIiEEEEiEEEEvT0_T1_:
.text._ZN3cub18CUB_300001_SM_10006detail8for_each13static_kernelINS2_12policy_hub_t12policy_500_tElN6thrust24THRUST_300001_SM_1000_NS8cuda_cub6__fill7functorINS7_6detail15normal_iteratorINS7_10device_ptrIiEEEEiEEEEvT0_T1_:
[----:B------:R-:W-:Y:S08]  /*0000*/  LDC R1, c[0x0][0x37c] ;  /* 0x0000df00ff017b82 */ /* 0x000ff00000000800 */
[----:B------:R-:W0:Y:S01]  /*0010*/  S2UR UR4, SR_CTAID.X ;  /* 0x00000000000479c3 */ /* 0x000e220000002500 */
[----:B------:R-:W1:Y:S01]  /*0020*/  LDCU.64 UR6, c[0x0][0x380] ;  /* 0x00007000ff0677ac */ /* 0x000e620008000a00 */
[----:B------:R-:W2:Y:S01]  /*0030*/  LDCU.64 UR8, c[0x0][0x358] ;  /* 0x00006b00ff0877ac */ /* 0x000ea20008000a00 */
[----:B0-----:R-:W-:-:S04]  /*0040*/  UIMAD.WIDE.U32 UR4, UR4, 0x200, URZ ;  /* 0x00000200040478a5 */ /* 0x001fc8000f8e00ff */
[----:B-1----:R-:W-:-:S04]  /*0050*/  UIADD3 UR6, UP0, UPT, -UR4, UR6, URZ ;  /* 0x0000000604067290 */ /* 0x002fc8000ff1e1ff */
[----:B------:R-:W-:Y:S02]  /*0060*/  UIADD3.X UR7, UPT, UPT, ~UR5, UR7, URZ, UP0, !UPT ;  /* 0x0000000705077290 */ /* 0x000fe400087fe5ff */
[----:B------:R-:W-:-:S04]  /*0070*/  UISETP.GE.U32.AND UP0, UPT, UR6, 0x200, UPT ;  /* 0x000002000600788c */ /* 0x000fc8000bf06070 */
[----:B------:R-:W-:-:S09]  /*0080*/  UISETP.GE.AND.EX UP0, UPT, UR7, URZ, UPT, UP0 ;  /* 0x000000ff0700728c */ /* 0x000fd2000bf06300 */
[----:B--2---:R-:W-:Y:S05]  /*0090*/  BRA.U !UP0, `(.L_x_5) ;  /* 0x0000000108287547 */ /* 0x004fea000b800000 */
[----:B------:R-:W0:Y:S01]  /*00a0*/  S2R R0, SR_TID.X ;  /* 0x0000000000007919 */ /* 0x000e220000002100 */
[----:B------:R-:W1:Y:S01]  /*00b0*/  LDCU.64 UR6, c[0x0][0x388] ;  /* 0x00007100ff0677ac */ /* 0x000e620008000a00 */
[----:B------:R-:W2:Y:S01]  /*00c0*/  LDC R5, c[0x0][0x390] ;  /* 0x0000e400ff057b82 */ /* 0x000ea20000000800 */
[----:B0-----:R-:W-:-:S05]  /*00d0*/  IADD3 R0, P0, PT, R0, UR4, RZ ;  /* 0x0000000400007c10 */ /* 0x001fca000ff1e0ff */
[----:B------:R-:W-:Y:S01]  /*00e0*/  IMAD.X R3, RZ, RZ, UR5, P0 ;  /* 0x00000005ff037e24 */ /* 0x000fe200080e06ff */
[----:B-1----:R-:W-:-:S04]  /*00f0*/  LEA R2, P0, R0, UR6, 0x2 ;  /* 0x0000000600027c11 */ /* 0x002fc8000f8010ff */
[----:B------:R-:W-:-:S05]  /*0100*/  LEA.HI.X R3, R0, UR7, R3, 0x2, P0 ;  /* 0x0000000700037c11 */ /* 0x000fca00080f1403 */
[----:B--2---:R-:W-:Y:S04]  /*0110*/  STG.E desc[UR8][R2.64], R5 ;  /* 0x0000000502007986 */ /* 0x004fe8000c101908 */
[----:B------:R-:W-:Y:S01]  /*0120*/  STG.E desc[UR8][R2.64+0x400], R5 ;  /* 0x0004000502007986 */ /* 0x000fe2000c101908 */
[----:B------:R-:W-:Y:S05]  /*0130*/  EXIT ;  /* 0x000000000000794d */ /* 0x000fea0003800000 */
.L_x_5:
[----:B------:R-:W0:Y:S01]  /*0140*/  S2R R0, SR_TID.X ;  /* 0x0000000000007919 */ /* 0x000e220000002100 */
[----:B------:R-:W-:Y:S01]  /*0150*/  USHF.R.S32.HI UR7, URZ, 0x1f, UR6 ;  /* 0x0000001fff077899 */ /* 0x000fe20008011406 */
[----:B------:R-:W1:Y:S05]  /*0160*/  LDCU.64 UR10, c[0x0][0x388] ;  /* 0x00007100ff0a77ac */ /* 0x000e6a0008000a00 */
[----:B------:R-:W-:Y:S02]  /*0170*/  IMAD.U32 R2, RZ, RZ, UR7 ;  /* 0x00000007ff027e24 */ /* 0x000fe4000f8e00ff */
[----:B------:R-:W-:Y:S01]  /*0180*/  IMAD.U32 R4, RZ, RZ, UR7 ;  /* 0x00000007ff047e24 */ /* 0x000fe2000f8e00ff */
[----:B0-----:R-:W-:-:S04]  /*0190*/  ISETP.LT.U32.AND P0, PT, R0, UR6, PT ;  /* 0x0000000600007c0c */ /* 0x001fc8000bf01070 */
[----:B------:R-:W-:Y:S01]  /*01a0*/  ISETP.GT.AND.EX P0, PT, R2, RZ, PT, P0 ;  /* 0x000000ff0200720c */ /* 0x000fe20003f04300 */
[C---:B------:R-:W-:Y:S01]  /*01b0*/  VIADD R2, R0.reuse, 0x100 ;  /* 0x0000010000027836 */ /* 0x040fe20000000000 */
[----:B------:R-:W-:-:S04]  /*01c0*/  IADD3 R0, P2, PT, R0, UR4, RZ ;  /* 0x0000000400007c10 */ /* 0x000fc8000ff5e0ff */
[----:B------:R-:W-:Y:S01]  /*01d0*/  ISETP.LT.U32.AND P1, PT, R2, UR6, PT ;  /* 0x0000000602007c0c */ /* 0x000fe2000bf21070 */
[----:B------:R-:W-:Y:S01]  /*01e0*/  IMAD.X R3, RZ, RZ, UR5, P2 ;  /* 0x00000005ff037e24 */ /* 0x000fe200090e06ff */
[----:B-1----:R-:W-:Y:S02]  /*01f0*/  LEA R2, P2, R0, UR10, 0x2 ;  /* 0x0000000a00027c11 */ /* 0x002fe4000f8410ff */
[----:B------:R-:W-:Y:S02]  /*0200*/  ISETP.GT.AND.EX P1, PT, R4, RZ, PT, P1 ;  /* 0x000000ff0400720c */ /* 0x000fe40003f24310 */
[----:B------:R-:W-:Y:S01]  /*0210*/  LEA.HI.X R3, R0, UR11, R3, 0x2, P2 ;  /* 0x0000000b00037c11 */ /* 0x000fe200090f1403 */
[----:B------:R-:W0:Y:S04]  /*0220*/  @P0 LDC R5, c[0x0][0x390] ;  /* 0x0000e400ff050b82 */ /* 0x000e280000000800 */
[----:B0-----:R0:W-:Y:S06]  /*0230*/  @P0 STG.E desc[UR8][R2.64], R5 ;  /* 0x0000000502000986 */ /* 0x0011ec000c101908 */
[----:B------:R-:W-:Y:S05]  /*0240*/  @!P1 EXIT ;  /* 0x000000000000994d */ /* 0x000fea0003800000 */
[----:B0-----:R-:W0:Y:S02]  /*0250*/  LDC R5, c[0x0][0x390] ;  /* 0x0000e400ff057b82 */ /* 0x001e240000000800 */
[----:B0-----:R-:W-:Y:S01]  /*0260*/  STG.E desc[UR8][R2.64+0x400], R5 ;  /* 0x0004000502007986 */ /* 0x001fe2000c101908 */
[----:B------:R-:W-:Y:S05]  /*0270*/  EXIT ;  /* 0x000000000000794d */ /* 0x000fea0003800000 */
.L_x_6:
        /* <DEDUP_REMOVED lines=16> */
.L_x_15:


//--------------------- .text._ZN3cub18CUB_300001_SM_10006detail8for_each13static_kernelINS2_12policy_hub_t12policy_500_tEjN6thrust24THRUST_300001_SM_1000_NS8cuda_cub6__fill7functorINS7_6detail15normal_iteratorINS7_10device_ptrIfEEEEfEEEEvT0_T1_ --------------------------
	.section	.text._ZN3cub18CUB_300001_SM_10006detail8for_each13static_kernelINS2_12policy_hub_t12policy_500_tEjN6thrust24THRUST_300001_SM_1000_NS8cuda_cub6__fill7functorINS7_6detail15normal_iteratorINS7_10device_ptrIfEEEEfEEEEvT0_T1_,"ax",@progbits
	.align	128
        .global         _ZN3cub18CUB_300001_SM_10006detail8for_each13static_kernelINS2_12policy_hub_t12policy_500_tEjN6thrust24THRUST_300001_SM_1000_NS8cuda_cub6__fill7functorINS7_6detail15normal_iteratorINS7_10device_ptrIfEEEEfEEEEvT0_T1_
        .type           _ZN3cub18CUB_300001_SM_10006detail8for_each13static_kernelINS2_12policy_hub_t12policy_500_tEjN6thrust24THRUST_300001_SM_1000_NS8cuda_cub6__fill7functorINS7_6detail15normal_iteratorINS7_10device_ptrIfEEEEfEEEEvT0_T1_,@function
        .size           _ZN3cub18CUB_300001_SM_10006detail8for_each13static_kernelINS2_12policy_hub_t12policy_500_tEjN6thrust24THRUST_300001_SM_1000_NS8cuda_cub6__fill7functorINS7_6detail15normal_iteratorINS7_10device_ptrIfEEEEfEEEEvT0_T1_,(.L_x_16 - _ZN3cub18CUB_300001_SM_10006detail8for_each13static_kernelINS2_12policy_hub_t12policy_500_tEjN6thrust24THRUST_300001_SM_1000_NS8cuda_cub6__fill7functorINS7_6detail15normal_iteratorINS7_10device_ptrIfEEEEfEEEEvT0_T1_)
        .other          _ZN3cub18CUB_300001_SM_10006detail8for_each13static_kernelINS2_12policy_hub_t12policy_500_tEjN6thrust24THRUST_300001_SM_1000_NS8cuda_cub6__fill7functorINS7_6detail15normal_iteratorINS7_10device_ptrIfEEEEfEEEEvT0_T1_,@"STO_CUDA_ENTRY STV_DEFAULT"
_ZN3cub18CUB_300001_SM_10006detail8for_each13static_kernelINS2_12policy_hub_t12policy_500_tEjN6thrust24THRUST_300001_SM_1000_NS8cuda_cub6__fill7functorINS7_6detail15normal_iteratorINS7_10device_ptrIfEEEEfEEEEvT0_T1_:
.text._ZN3cub18CUB_300001_SM_10006detail8for_each13static_kernelINS2_12policy_hub_t12policy_500_tEjN6thrust24THRUST_300001_SM_1000_NS8cuda_cub6__fill7functorINS7_6detail15normal_iteratorINS7_10device_ptrIfEEEEfEEEEvT0_T1_:
[----:B------:R-:W-:Y:S08]  /*0000*/  LDC R1, c[0x0][0x37c] ;  /* 0x0000df00ff017b82 */ /* 0x000ff00000000800 */
[----:B------:R-:W0:Y:S01]  /*0010*/  S2UR UR4, SR_CTAID.X ;  /* 0x00000000000479c3 */ /* 0x000e220000002500 */
[----:B------:R-:W1:Y:S01]  /*0020*/  LDCU UR5, c[0x0][0x380] ;  /* 0x00007000ff0577ac */ /* 0x000e620008000800 */
[----:B------:R-:W2:Y:S01]  /*0030*/  LDCU.64 UR6, c[0x0][0x358] ;  /* 0x00006b00ff0677ac */ /* 0x000ea20008000a00 */
[----:B0-----:R-:W-:-:S04]  /*0040*/  USHF.L.U32 UR4, UR4, 0x9, URZ ;  /* 0x0000000904047899 */ /* 0x001fc800080006ff */
[----:B-1----:R-:W-:-:S04]  /*0050*/  UIADD3 UR5, UPT, UPT, -UR4, UR5, URZ ;  /* 0x0000000504057290 */ /* 0x002fc8000fffe1ff */
[----:B------:R-:W-:-:S09]  /*0060*/  UISETP.GE.U32.AND UP0, UPT, UR5, 0x200, UPT ;  /* 0x000002000500788c */ /* 0x000fd2000bf06070 */
[----:B--2---:R-:W-:Y:S05]  /*0070*/  BRA.U !UP0, `(.L_x_7) ;  /* 0x0000000108287547 */ /* 0x004fea000b800000 */
[----:B------:R-:W0:Y:S01]  /*0080*/  S2R R3, SR_TID.X ;  /* 0x0000000000037919 */ /* 0x000e220000002100 */
[----:B------:R-:W1:Y:S08]  /*0090*/  LDC.64 R4, c[0x0][0x388] ;  /* 0x0000e200ff047b82 */ /* 0x000e700000000a00 */
[----:B------:R-:W2:Y:S01]  /*00a0*/  LDC R9, c[0x0][0x390] ;  /* 0x0000e400ff097b82 */ /* 0x000ea20000000800 */
[----:B0-----:R-:W-:-:S05]  /*00b0*/  VIADD R3, R3, UR4 ;  /* 0x0000000403037c36 */ /* 0x001fca0008000000 */
[C---:B------:R-:W-:Y:S01]  /*00c0*/  IADD3 R7, PT, PT, R3.reuse, 0x100, RZ ;  /* 0x0000010003077810 */ /* 0x040fe20007ffe0ff */
[----:B-1----:R-:W-:-:S04]  /*00d0*/  IMAD.WIDE.U32 R2, R3, 0x4, R4 ;  /* 0x0000000403027825 */ /* 0x002fc800078e0004 */
[----:B------:R-:W-:Y:S01]  /*00e0*/  IMAD.WIDE.U32 R4, R7, 0x4, R4 ;  /* 0x0000000407047825 */ /* 0x000fe200078e0004 */
[----:B--2---:R-:W-:Y:S04]  /*00f0*/  STG.E desc[UR6][R2.64], R9 ;  /* 0x0000000902007986 */ /* 0x004fe8000c101906 */
[----:B------:R-:W-:Y:S01]  /*0100*/  STG.E desc[UR6][R4.64], R9 ;  /* 0x0000000904007986 */ /* 0x000fe2000c101906 */
[----:B------:R-:W-:Y:S05]  /*0110*/  EXIT ;  /* 0x000000000000794d */ /* 0x000fea0003800000 */
.L_x_7:
[----:B------:R-:W0:Y:S02]  /*0120*/  S2R R0, SR_TID.X ;  /* 0x0000000000007919 */ /* 0x000e240000002100 */
[C---:B0-----:R-:W-:Y:S01]  /*0130*/  ISETP.GE.U32.AND P0, PT, R0.reuse, UR5, PT ;  /* 0x0000000500007c0c */ /* 0x041fe2000bf06070 */
[----:B------:R-:W-:-:S05]  /*0140*/  VIADD R4, R0, 0x100 ;  /* 0x0000010000047836 */ /* 0x000fca0000000000 */
[----:B------:R-:W-:-:S07]  /*0150*/  ISETP.GE.U32.AND P1, PT, R4, UR5, PT ;  /* 0x0000000504007c0c */ /* 0x000fce000bf26070 */
[----:B------:R-:W0:Y:S01]  /*0160*/  @!P0 LDC.64 R2, c[0x0][0x388] ;  /* 0x0000e200ff028b82 */ /* 0x000e220000000a00 */
[----:B------:R-:W-:-:S07]  /*0170*/  @!P0 IADD3 R5, PT, PT, R0, UR4, RZ ;  /* 0x0000000400058c10 */ /* 0x000fce000fffe0ff */
[----:B------:R-:W1:Y:S01]  /*0180*/  @!P0 LDC R7, c[0x0][0x390] ;  /* 0x0000e400ff078b82 */ /* 0x000e620000000800 */
[----:B0-----:R-:W-:-:S05]  /*0190*/  @!P0 IMAD.WIDE.U32 R2, R5, 0x4, R2 ;  /* 0x0000000405028825 */ /* 0x001fca00078e0002 */
[----:B-1----:R0:W-:Y:S01]  /*01a0*/  @!P0 STG.E desc[UR6][R2.64], R7 ;  /* 0x0000000702008986 */ /* 0x0021e2000c101906 */
[----:B------:R-:W-:Y:S05]  /*01b0*/  @P1 EXIT ;  /* 0x000000000000194d */ /* 0x000fea0003800000 */
[----:B------:R-:W1:Y:S01]  /*01c0*/  LDCU.64 UR8, c[0x0][0x388] ;  /* 0x00007100ff0877ac */ /* 0x000e620008000a00 */
[----:B------:R-:W2:Y:S01]  /*01d0*/  LDC R5, c[0x0][0x390] ;  /* 0x0000e400ff057b82 */ /* 0x000ea20000000800 */
[----:B------:R-:W-:-:S05]  /*01e0*/  IADD3 R0, P0, PT, R0, UR4, RZ ;  /* 0x0000000400007c10 */ /* 0x000fca000ff1e0ff */
[----:B0-----:R-:W-:Y:S01]  /*01f0*/  IMAD.X R3, RZ, RZ, RZ, P0 ;  /* 0x000000ffff037224 */ /* 0x001fe200000e06ff */
[----:B-1----:R-:W-:-:S04]  /*0200*/  LEA R2, P0, R0, UR8, 0x2 ;  /* 0x0000000800027c11 */ /* 0x002fc8000f8010ff */
[----:B------:R-:W-:-:S05]  /*0210*/  LEA.HI.X R3, R0, UR9, R3, 0x2, P0 ;  /* 0x0000000900037c11 */ /* 0x000fca00080f1403 */
[----:B--2---:R-:W-:Y:S01]  /*0220*/  STG.E desc[UR6][R2.64+0x400], R5 ;  /* 0x0004000502007986 */ /* 0x004fe2000c101906 */
[----:B------:R-:W-:Y:S05]  /*0230*/  EXIT ;  /* 0x000000000000794d */ /* 0x000fea0003800000 */
.L_x_8:
        /* <DEDUP_REMOVED lines=12> */
.L_x_16:


//--------------------- .text._ZN3cub18CUB_300001_SM_10006detail8for_each13static_kernelINS2_12policy_hub_t12policy_500_tEmN6thrust24THRUST_300001_SM_1000_NS8cuda_cub20__uninitialized_fill7functorINS7_10device_ptrIfEEfEEEEvT0_T1_ --------------------------
	.section	.text._ZN3cub18CUB_300001_SM_10006detail8for_each13static_kernelINS2_12policy_hub_t12policy_500_tEmN6thrust24THRUST_300001_SM_1000_NS8cuda_cub20__uninitialized_fill7functorINS7_10device_ptrIfEEfEEEEvT0_T1_,"ax",@progbits
	.align	128
        .global         _ZN3cub18CUB_300001_SM_10006detail8for_each13static_kernelINS2_12policy_hub_t12policy_500_tEmN6thrust24THRUST_300001_SM_1000_NS8cuda_cub20__uninitialized_fill7functorINS7_10device_ptrIfEEfEEEEvT0_T1_
        .type           _ZN3cub18CUB_300001_SM_10006detail8for_each13static_kernelINS2_12policy_hub_t12policy_500_tEmN6thrust24THRUST_300001_SM_1000_NS8cuda_cub20__uninitialized_fill7functorINS7_10device_ptrIfEEfEEEEvT0_T1_,@function
        .size           _ZN3cub18CUB_300001_SM_10006detail8for_each13static_kernelINS2_12policy_hub_t12policy_500_tEmN6thrust24THRUST_300001_SM_1000_NS8cuda_cub20__uninitialized_fill7functorINS7_10device_ptrIfEEfEEEEvT0_T1_,(.L_x_17 - _ZN3cub18CUB_300001_SM_10006detail8for_each13static_kernelINS2_12policy_hub_t12policy_500_tEmN6thrust24THRUST_300001_SM_1000_NS8cuda_cub20__uninitialized_fill7functorINS7_10device_ptrIfEEfEEEEvT0_T1_)
        .other          _ZN3cub18CUB_300001_SM_10006detail8for_each13static_kernelINS2_12policy_hub_t12policy_500_tEmN6thrust24THRUST_300001_SM_1000_NS8cuda_cub20__uninitialized_fill7functorINS7_10device_ptrIfEEfEEEEvT0_T1_,@"STO_CUDA_ENTRY STV_DEFAULT"
_ZN3cub18CUB_300001_SM_10006detail8for_each13static_kernelINS2_12policy_hub_t12policy_500_tEmN6thrust24THRUST_300001_SM_1000_NS8cuda_cub20__uninitialized_fill7functorINS7_10device_ptrIfEEfEEEEvT0_T1_:
.text._ZN3cub18CUB_300001_SM_10006detail8for_each13static_kernelINS2_12policy_hub_t12policy_500_tEmN6thrust24THRUST_300001_SM_1000_NS8cuda_cub20__uninitialized_fill7functorINS7_10device_ptrIfEEfEEEEvT0_T1_:
        /* <DEDUP_REMOVED lines=8> */
[----:B------:R-:W-:-:S09]  /*0080*/  UISETP.GE.U32.AND.EX UP0, UPT, UR7, URZ, UPT, UP0 ;  /* 0x000000ff0700728c */ /* 0x000fd2000bf06100 */
        /* <DEDUP_REMOVED lines=11> */
.L_x_9:
[----:B------:R-:W0:Y:S01]  /*0140*/  S2R R0, SR_TID.X ;  /* 0x0000000000007919 */ /* 0x000e220000002100 */
[----:B------:R-:W-:Y:S01]  /*0150*/  IMAD.U32 R2, RZ, RZ, UR7 ;  /* 0x00000007ff027e24 */ /* 0x000fe2000f8e00ff */
[----:B------:R-:W1:Y:S01]  /*0160*/  LDCU.64 UR10, c[0x0][0x388] ;  /* 0x00007100ff0a77ac */ /* 0x000e620008000a00 */
[----:B------:R-:W-:Y:S01]  /*0170*/  IMAD.U32 R4, RZ, RZ, UR7 ;  /* 0x00000007ff047e24 */ /* 0x000fe2000f8e00ff */
[----:B0-----:R-:W-:-:S04]  /*0180*/  ISETP.LT.U32.AND P0, PT, R0, UR6, PT ;  /* 0x0000000600007c0c */ /* 0x001fc8000bf01070 */
[----:B------:R-:W-:Y:S01]  /*0190*/  ISETP.GT.U32.AND.EX P0, PT, R2, RZ, PT, P0 ;  /* 0x000000ff0200720c */ /* 0x000fe20003f04100 */
[C---:B------:R-:W-:Y:S01]  /*01a0*/  VIADD R2, R0.reuse, 0x100 ;  /* 0x0000010000027836 */ /* 0x040fe20000000000 */
[----:B------:R-:W-:-:S04]  /*01b0*/  IADD3 R0, P2, PT, R0, UR4, RZ ;  /* 0x0000000400007c10 */ /* 0x000fc8000ff5e0ff */
[----:B------:R-:W-:Y:S01]  /*01c0*/  ISETP.LT.U32.AND P1, PT, R2, UR6, PT ;  /* 0x0000000602007c0c */ /* 0x000fe2000bf21070 */
[----:B------:R-:W-:Y:S01]  /*01d0*/  IMAD.X R3, RZ, RZ, UR5, P2 ;  /* 0x00000005ff037e24 */ /* 0x000fe200090e06ff */
[----:B-1----:R-:W-:Y:S02]  /*01e0*/  LEA R2, P2, R0, UR10, 0x2 ;  /* 0x0000000a00027c11 */ /* 0x002fe4000f8410ff */
[----:B------:R-:W-:Y:S02]  /*01f0*/  ISETP.GT.U32.AND.EX P1, PT, R4, RZ, PT, P1 ;  /* 0x000000ff0400720c */ /* 0x000fe40003f24110 */
[----:B------:R-:W-:Y:S01]  /*0200*/  LEA.HI.X R3, R0, UR11, R3, 0x2, P2 ;  /* 0x0000000b00037c11 */ /* 0x000fe200090f1403 */
[----:B------:R-:W0:Y:S04]  /*0210*/  @P0 LDC R5, c[0x0][0x390] ;  /* 0x0000e400ff050b82 */ /* 0x000e280000000800 */
[----:B0-----:R0:W-:Y:S06]  /*0220*/  @P0 STG.E desc[UR8][R2.64], R5 ;  /* 0x0000000502000986 */ /* 0x0011ec000c101908 */
[----:B------:R-:W-:Y:S05]  /*0230*/  @!P1 EXIT ;  /* 0x000000000000994d */ /* 0x000fea0003800000 */
[----:B0-----:R-:W0:Y:S02]  /*0240*/  LDC R5, c[0x0][0x390] ;  /* 0x0000e400ff057b82 */ /* 0x001e240000000800 */
[----:B0-----:R-:W-:Y:S01]  /*0250*/  STG.E desc[UR8][R2.64+0x400], R5 ;  /* 0x0004000502007986 */ /* 0x001fe2000c101908 */
[----:B------:R-:W-:Y:S05]  /*0260*/  EXIT ;  /* 0x000000000000794d */ /* 0x000fea0003800000 */
.L_x_10:
        /* <DEDUP_REMOVED lines=9> */
.L_x_17:


//--------------------- .text._ZN3cub18CUB_300001_SM_10006detail8for_each13static_kernelINS2_12policy_hub_t12policy_500_tEmN6thrust24THRUST_300001_SM_1000_NS8cuda_cub20__uninitialized_fill7functorINS7_10device_ptrIiEEiEEEEvT0_T1_ --------------------------
	.section	.text._ZN3cub18CUB_300001_SM_10006detail8for_each13static_kernelINS2_12policy_hub_t12policy_500_tEmN6thrust24THRUST_300001_SM_1000_NS8cuda_cub20__uninitialized_fill7functorINS7_10device_ptrIiEEiEEEEvT0_T1_,"ax",@progbits
	.align	128
        .global         _ZN3cub18CUB_300001_SM_10006detail8for_each13static_kernelINS2_12policy_hub_t12policy_500_tEmN6thrust24THRUST_300001_SM_1000_NS8cuda_cub20__uninitialized_fill7functorINS7_10device_ptrIiEEiEEEEvT0_T1_
        .type           _ZN3cub18CUB_300001_SM_10006detail8for_each13static_kernelINS2_12policy_hub_t12policy_500_tEmN6thrust24THRUST_300001_SM_1000_NS8cuda_cub20__uninitialized_fill7functorINS7_10device_ptrIiEEiEEEEvT0_T1_,@function
        .size           _ZN3cub18CUB_300001_SM_10006detail8for_each13static_kernelINS2_12policy_hub_t12policy_500_tEmN6thrust24THRUST_300001_SM_1000_NS8cuda_cub20__uninitialized_fill7functorINS7_10device_ptrIiEEiEEEEvT0_T1_,(.L_x_18 - _ZN3cub18CUB_300001_SM_10006detail8for_each13static_kernelINS2_12policy_hub_t12policy_500_tEmN6thrust24THRUST_300001_SM_1000_NS8cuda_cub20__uninitialized_fill7functorINS7_10device_ptrIiEEiEEEEvT0_T1_)
        .other          _ZN3cub18CUB_300001_SM_10006detail8for_each13static_kernelINS2_12policy_hub_t12policy_500_tEmN6thrust24THRUST_300001_SM_1000_NS8cuda_cub20__uninitialized_fill7functorINS7_10device_ptrIiEEiEEEEvT0_T1_,@"STO_CUDA_ENTRY STV_DEFAULT"
_ZN3cub18CUB_300001_SM_10006detail8for_each13static_kernelINS2_12policy_hub_t12policy_500_tEmN6thrust24THRUST_300001_SM_1000_NS8cuda_cub20__uninitialized_fill7functorINS7_10device_ptrIiEEiEEEEvT0_T1_:
.text._ZN3cub18CUB_300001_SM_10006detail8for_each13static_kernelINS2_12policy_hub_t12policy_500_tEmN6thrust24THRUST_300001_SM_1000_NS8cuda_cub20__uninitialized_fill7functorINS7_10device_ptrIiEEiEEEEvT0_T1_:
        /* <DEDUP_REMOVED lines=20> */
.L_x_11:
        /* <DEDUP_REMOVED lines=19> */
.L_x_12:
        /* <DEDUP_REMOVED lines=9> */
.L_x_18:


//--------------------- .text._ZN3cub18CUB_300001_SM_10006detail11EmptyKernelIvEEvv --------------------------
	.section	.text._ZN3cub18CUB_300001_SM_10006detail11EmptyKernelIvEEvv,"ax",@progbits
	.align	128
        .global         _ZN3cub18CUB_300001_SM_10006detail11EmptyKernelIvEEvv
        .type           _ZN3cub18CUB_300001_SM_10006detail11EmptyKernelIvEEvv,@function
        .size           _ZN3cub18CUB_300001_SM_10006detail11EmptyKernelIvEEvv,(.L_x_19 - _ZN3cub18CUB_300001_SM_10006detail11EmptyKernelIvEEvv)
        .other          _ZN3cub18CUB_300001_SM_10006detail11EmptyKernelIvEEvv,@"STO_CUDA_ENTRY STV_DEFAULT"
_ZN3cub18CUB_300001_SM_10006detail11EmptyKernelIvEEvv:
.text._ZN3cub18CUB_300001_SM_10006detail11EmptyKernelIvEEvv:
[----:B------:R-:W-:Y:S01]  /*0000*/  LDC R1, c[0x0][0x37c] ;  /* 0x0000df00ff017b82 */ /* 0x000fe20000000800 */
[----:B------:R-:W-:Y:S05]  /*0010*/  EXIT ;  /* 0x000000000000794d */ /* 0x000fea0003800000 */
.L_x_13:
        /* <DEDUP_REMOVED lines=14> */
.L_x_19:


//--------------------- .nv.shared.reserved.0     --------------------------
	.section	.nv.shared.reserved.0,"aw",@nobits
	.weak		__nv_reservedSMEM_offset_0_alias
	.size		__nv_reservedSMEM_offset_0_alias, 0, 64
	.other		__nv_reservedSMEM_offset_0_alias,@"STO_CUDA_RESERVED_SHARED STV_DEFAULT"
__nv_reservedSMEM_offset_0_alias:
	.zero		0
	.zero		64


//--------------------- .nv.global                --------------------------
	.section	.nv.global,"aw",@nobits
.nv.global:
	.type		_ZN34_INTERNAL_752b7a45_4_k_cu_9e2d37ef6thrust24THRUST_300001_SM_1000_NS12placeholders2_8E,@object
	.size		_ZN34_INTERNAL_752b7a45_4_k_cu_9e2d37ef6thrust24THRUST_300001_SM_1000_NS12placeholders2_8E,(_ZN34_INTERNAL_752b7a45_4_k_cu_9e2d37ef4cuda3std3__436_GLOBAL__N__752b7a45_4_k_cu_9e2d37ef6ignoreE - _ZN34_INTERNAL_752b7a45_4_k_cu_9e2d37ef6thrust24THRUST_300001_SM_1000_NS12placeholders2_8E)
_ZN34_INTERNAL_752b7a45_4_k_cu_9e2d37ef6thrust24THRUST_300001_SM_1000_NS12placeholders2_8E:
	.zero		1
	.type		_ZN34_INTERNAL_752b7a45_4_k_cu_9e2d37ef4cuda3std3__436_GLOBAL__N__752b7a45_4_k_cu_9e2d37ef6ignoreE,@object
	.size		_ZN34_INTERNAL_752b7a45_4_k_cu_9e2d37ef4cuda3std3__436_GLOBAL__N__752b7a45_4_k_cu_9e2d37ef6ignoreE,(_ZN34_INTERNAL_752b7a45_4_k_cu_9e2d37ef4cuda3std6ranges3__45__cpo4dataE - _ZN34_INTERNAL_752b7a45_4_k_cu_9e2d37ef4cuda3std3__436_GLOBAL__N__752b7a45_4_k_cu_9e2d37ef6ignoreE)
_ZN34_INTERNAL_752b7a45_4_k_cu_9e2d37ef4cuda3std3__436_GLOBAL__N__752b7a45_4_k_cu_9e2d37ef6ignoreE:
	.zero		1
	.type		_ZN34_INTERNAL_752b7a45_4_k_cu_9e2d37ef4cuda3std6ranges3__45__cpo4dataE,@object
	.size		_ZN34_INTERNAL_752b7a45_4_k_cu_9e2d37ef4cuda3std6ranges3__45__cpo4dataE,(_ZN34_INTERNAL_752b7a45_4_k_cu_9e2d37ef6thrust24THRUST_300001_SM_1000_NS6system3cpp3parE - _ZN34_INTERNAL_752b7a45_4_k_cu_9e2d37ef4cuda3std6ranges3__45__cpo4dataE)
_ZN34_INTERNAL_752b7a45_4_k_cu_9e2d37ef4cuda3std6ranges3__45__cpo4dataE:
	.zero		1
	.type		_ZN34_INTERNAL_752b7a45_4_k_cu_9e2d37ef6thrust24THRUST_300001_SM_1000_NS6system3cpp3parE,@object
	.size		_ZN34_INTERNAL_752b7a45_4_k_cu_9e2d37ef6thrust24THRUST_300001_SM_1000_NS6system3cpp3parE,(_ZN34_INTERNAL_752b7a45_4_k_cu_9e2d37ef4cuda3std3__45__cpo5beginE - _ZN34_INTERNAL_752b7a45_4_k_cu_9e2d37ef6thrust24THRUST_300001_SM_1000_NS6system3cpp3parE)
_ZN34_INTERNAL_752b7a45_4_k_cu_9e2d37ef6thrust24THRUST_300001_SM_1000_NS6system3cpp3parE:
	.zero		1
	.type		_ZN34_INTERNAL_752b7a45_4_k_cu_9e2d37ef4cuda3std3__45__cpo5beginE,@object
	.size		_ZN34_INTERNAL_752b7a45_4_k_cu_9e2d37ef4cuda3std3__45__cpo5beginE,(_ZN34_INTERNAL_752b7a45_4_k_cu_9e2d37ef4cuda3std6ranges3__45__cpo5beginE - _ZN34_INTERNAL_752b7a45_4_k_cu_9e2d37ef4cuda3std3__45__cpo5beginE)
_ZN34_INTERNAL_752b7a45_4_k_cu_9e2d37ef4cuda3std3__45__cpo5beginE:
	.zero		1
	.type		_ZN34_INTERNAL_752b7a45_4_k_cu_9e2d37ef4cuda3std6ranges3__45__cpo5beginE,@object
	.size		_ZN34_INTERNAL_752b7a45_4_k_cu_9e2d37ef4cuda3std6ranges3__45__cpo5beginE,(_ZN34_INTERNAL_752b7a45_4_k_cu_9e2d37ef6thrust24THRUST_300001_SM_1000_NS6deviceE - _ZN34_INTERNAL_752b7a45_4_k_cu_9e2d37ef4cuda3std6ranges3__45__cpo5beginE)
_ZN34_INTERNAL_752b7a45_4_k_cu_9e2d37ef4cuda3std6ranges3__45__cpo5beginE:
	.zero		1
	.type		_ZN34_INTERNAL_752b7a45_4_k_cu_9e2d37ef6thrust24THRUST_300001_SM_1000_NS6deviceE,@object
	.size		_ZN34_INTERNAL_752b7a45_4_k_cu_9e2d37ef6thrust24THRUST_300001_SM_1000_NS6deviceE,(_ZN34_INTERNAL_752b7a45_4_k_cu_9e2d37ef4cuda3std3__420unreachable_sentinelE - _ZN34_INTERNAL_752b7a45_4_k_cu_9e2d37ef6thrust24THRUST_300001_SM_1000_NS6deviceE)
_ZN34_INTERNAL_752b7a45_4_k_cu_9e2d37ef6thrust24THRUST_300001_SM_1000_NS6deviceE:
	.zero		1
	.type		_ZN34_INTERNAL_752b7a45_4_k_cu_9e2d37ef4cuda3std3__420unreachable_sentinelE,@object
	.size		_ZN34_INTERNAL_752b7a45_4_k_cu_9e2d37ef4cuda3std3__420unreachable_sentinelE,(_ZN34_INTERNAL_752b7a45_4_k_cu_9e2d37ef4cuda3std6ranges3__45__cpo8distanceE - _ZN34_INTERNAL_752b7a45_4_k_cu_9e2d37ef4cuda3std3__420unreachable_sentinelE)
_ZN34_INTERNAL_752b7a45_4_k_cu_9e2d37ef4cuda3std3__420unreachable_sentinelE:
	.zero		1
	.type		_ZN34_INTERNAL_752b7a45_4_k_cu_9e2d37ef4cuda3std6ranges3__45__cpo8distanceE,@object
	.size		_ZN34_INTERNAL_752b7a45_4_k_cu_9e2d37ef4cuda3std6ranges3__45__cpo8distanceE,(_ZN34_INTERNAL_752b7a45_4_k_cu_9e2d37ef6thrust24THRUST_300001_SM_1000_NS12placeholders2_4E - _ZN34_INTERNAL_752b7a45_4_k_cu_9e2d37ef4cuda3std6ranges3__45__cpo8distanceE)
_ZN34_INTERNAL_752b7a45_4_k_cu_9e2d37ef4cuda3std6ranges3__45__cpo8distanceE:
	.zero		1
	.type		_ZN34_INTERNAL_752b7a45_4_k_cu_9e2d37ef6thrust24THRUST_300001_SM_1000_NS12placeholders2_4E,@object
	.size		_ZN34_INTERNAL_752b7a45_4_k_cu_9e2d37ef6thrust24THRUST_300001_SM_1000_NS12placeholders2_4E,(_ZN34_INTERNAL_752b7a45_4_k_cu_9e2d37ef4cuda3std3__45__cpo6rbeginE - _ZN34_INTERNAL_752b7a45_4_k_cu_9e2d37ef6thrust24THRUST_300001_SM_1000_NS12placeholders2_4E)
_ZN34_INTERNAL_752b7a45_4_k_cu_9e2d37ef6thrust24THRUST_300001_SM_1000_NS12placeholders2_4E:
	.zero		1
	.type		_ZN34_INTERNAL_752b7a45_4_k_cu_9e2d37ef4cuda3std3__45__cpo6rbeginE,@object
	.size		_ZN34_INTERNAL_752b7a45_4_k_cu_9e2d37ef4cuda3std3__45__cpo6rbeginE,(_ZN34_INTERNAL_752b7a45_4_k_cu_9e2d37ef4cuda3std6ranges3__45__cpo7advanceE - _ZN34_INTERNAL_752b7a45_4_k_cu_9e2d37ef4cuda3std3__45__cpo6rbeginE)
_ZN34_INTERNAL_752b7a45_4_k_cu_9e2d37ef4cuda3std3__45__cpo6rbeginE:
	.zero		1
	.type		_ZN34_INTERNAL_752b7a45_4_k_cu_9e2d37ef4cuda3std6ranges3__45__cpo7advanceE,@object
	.size		_ZN34_INTERNAL_752b7a45_4_k_cu_9e2d37ef4cuda3std6ranges3__45__cpo7advanceE,(_ZN34_INTERNAL_752b7a45_4_k_cu_9e2d37ef6thrust24THRUST_300001_SM_1000_NS12placeholders3_10E - _ZN34_INTERNAL_752b7a45_4_k_cu_9e2d37ef4cuda3std6ranges3__45__cpo7advanceE)
_ZN34_INTERNAL_752b7a45_4_k_cu_9e2d37ef4cuda3std6ranges3__45__cpo7advanceE:
	.zero		1
	.type		_ZN34_INTERNAL_752b7a45_4_k_cu_9e2d37ef6thrust24THRUST_300001_SM_1000_NS12placeholders3_10E,@object
	.size		_ZN34_INTERNAL_752b7a45_4_k_cu_9e2d37ef6thrust24THRUST_300001_SM_1000_NS12placeholders3_10E,(_ZN34_INTERNAL_752b7a45_4_k_cu_9e2d37ef4cuda3std3__48in_placeE - _ZN34_INTERNAL_752b7a45_4_k_cu_9e2d37ef6thrust24THRUST_300001_SM_1000_NS12placeholders3_10E)
_ZN34_INTERNAL_752b7a45_4_k_cu_9e2d37ef6thrust24THRUST_300001_SM_1000_NS12placeholders3_10E:
	.zero		1
	.type		_ZN34_INTERNAL_752b7a45_4_k_cu_9e2d37ef4cuda3std3__48in_placeE,@object
	.size		_ZN34_INTERNAL_752b7a45_4_k_cu_9e2d37ef4cuda3std3__48in_placeE,(_ZN34_INTERNAL_752b7a45_4_k_cu_9e2d37ef4cuda3std6ranges3__45__cpo4sizeE - _ZN34_INTERNAL_752b7a45_4_k_cu_9e2d37ef4cuda3std3__48in_placeE)
_ZN34_INTERNAL_752b7a45_4_k_cu_9e2d37ef4cuda3std3__48in_placeE:
	.zero		1
	.type		_ZN34_INTERNAL_752b7a45_4_k_cu_9e2d37ef4cuda3std6ranges3__45__cpo4sizeE,@object
	.size		_ZN34_INTERNAL_752b7a45_4_k_cu_9e2d37ef4cuda3std6ranges3__45__cpo4sizeE,(_ZN34_INTERNAL_752b7a45_4_k_cu_9e2d37ef6thrust24THRUST_300001_SM_1000_NS12placeholders2_2E - _ZN34_INTERNAL_752b7a45_4_k_cu_9e2d37ef4cuda3std6ranges3__45__cpo4sizeE)
_ZN34_INTERNAL_752b7a45_4_k_cu_9e2d37ef4cuda3std6ranges3__45__cpo4sizeE:
	.zero		1
	.type		_ZN34_INTERNAL_752b7a45_4_k_cu_9e2d37ef6thrust24THRUST_300001_SM_1000_NS12placeholders2_2E,@object
	.size		_ZN34_INTERNAL_752b7a45_4_k_cu_9e2d37ef6thrust24THRUST_300001_SM_1000_NS12placeholders2_2E,(_ZN34_INTERNAL_752b7a45_4_k_cu_9e2d37ef4cuda3std3__45__cpo6cbeginE - _ZN34_INTERNAL_752b7a45_4_k_cu_9e2d37ef6thrust24THRUST_300001_SM_1000_NS12placeholders2_2E)
_ZN34_INTERNAL_752b7a45_4_k_cu_9e2d37ef6thrust24THRUST_300001_SM_1000_NS12placeholders2_2E:
	.zero		1
	.type		_ZN34_INTERNAL_752b7a45_4_k_cu_9e2d37ef4cuda3std3__45__cpo6cbeginE,@object
	.size		_ZN34_INTERNAL_752b7a45_4_k_cu_9e2d37ef4cuda3std3__45__cpo6cbeginE,(_ZN34_INTERNAL_752b7a45_4_k_cu_9e2d37ef4cuda3std6ranges3__45__cpo6cbeginE - _ZN34_INTERNAL_752b7a45_4_k_cu_9e2d37ef4cuda3std3__45__cpo6cbeginE)
_ZN34_INTERNAL_752b7a45_4_k_cu_9e2d37ef4cuda3std3__45__cpo6cbeginE:
	.zero		1
	.type		_ZN34_INTERNAL_752b7a45_4_k_cu_9e2d37ef4cuda3std6ranges3__45__cpo6cbeginE,@object
	.size		_ZN34_INTERNAL_752b7a45_4_k_cu_9e2d37ef4cuda3std6ranges3__45__cpo6cbeginE,(_ZN34_INTERNAL_752b7a45_4_k_cu_9e2d37ef6thrust24THRUST_300001_SM_1000_NS12placeholders2_6E - _ZN34_INTERNAL_752b7a45_4_k_cu_9e2d37ef4cuda3std6ranges3__45__cpo6cbeginE)
_ZN34_INTERNAL_752b7a45_4_k_cu_9e2d37ef4cuda3std6ranges3__45__cpo6cbeginE:
	.zero		1
	.type		_ZN34_INTERNAL_752b7a45_4_k_cu_9e2d37ef6thrust24THRUST_300001_SM_1000_NS12placeholders2_6E,@object
	.size		_ZN34_INTERNAL_752b7a45_4_k_cu_9e2d37ef6thrust24THRUST_300001_SM_1000_NS12placeholders2_6E,(_ZN34_INTERNAL_752b7a45_4_k_cu_9e2d37ef4cuda3std3__45__cpo7crbeginE - _ZN34_INTERNAL_752b7a45_4_k_cu_9e2d37ef6thrust24THRUST_300001_SM_1000_NS12placeholders2_6E)
_ZN34_INTERNAL_752b7a45_4_k_cu_9e2d37ef6thrust24THRUST_300001_SM_1000_NS12placeholders2_6E:
	.zero		1
	.type		_ZN34_INTERNAL_752b7a45_4_k_cu_9e2d37ef4cuda3std3__45__cpo7crbeginE,@object
	.size		_ZN34_INTERNAL_752b7a45_4_k_cu_9e2d37ef4cuda3std3__45__cpo7crbeginE,(_ZN34_INTERNAL_752b7a45_4_k_cu_9e2d37ef4cuda3std6ranges3__45__cpo4nextE - _ZN34_INTERNAL_752b7a45_4_k_cu_9e2d37ef4cuda3std3__45__cpo7crbeginE)
_ZN34_INTERNAL_752b7a45_4_k_cu_9e2d37ef4cuda3std3__45__cpo7crbeginE:
	.zero		1
	.type		_ZN34_INTERNAL_752b7a45_4_k_cu_9e2d37ef4cuda3std6ranges3__45__cpo4nextE,@object
	.size		_ZN34_INTERNAL_752b7a45_4_k_cu_9e2d37ef4cuda3std6ranges3__45__cpo4nextE,(_ZN34_INTERNAL_752b7a45_4_k_cu_9e2d37ef4cuda3std6ranges3__45__cpo4swapE - _ZN34_INTERNAL_752b7a45_4_k_cu_9e2d37ef4cuda3std6ranges3__45__cpo4nextE)
_ZN34_INTERNAL_752b7a45_4_k_cu_9e2d37ef4cuda3std6ranges3__45__cpo4nextE:
	.zero		1
	.type		_ZN34_INTERNAL_752b7a45_4_k_cu_9e2d37ef4cuda3std6ranges3__45__cpo4swapE,@object
	.size		_ZN34_INTERNAL_752b7a45_4_k_cu_9e2d37ef4cuda3std6ranges3__45__cpo4swapE,(_ZN34_INTERNAL_752b7a45_4_k_cu_9e2d37ef6thrust24THRUST_300001_SM_1000_NS8cuda_cub10par_nosyncE - _ZN34_INTERNAL_752b7a45_4_k_cu_9e2d37ef4cuda3std6ranges3__45__cpo4swapE)
_ZN34_INTERNAL_752b7a45_4_k_cu_9e2d37ef4cuda3std6ranges3__45__cpo4swapE:
	.zero		1
	.type		_ZN34_INTERNAL_752b7a45_4_k_cu_9e2d37ef6thrust24THRUST_300001_SM_1000_NS8cuda_cub10par_nosyncE,@object
	.size		_ZN34_INTERNAL_752b7a45_4_k_cu_9e2d37ef6thrust24THRUST_300001_SM_1000_NS8cuda_cub10par_nosyncE,(_ZN34_INTERNAL_752b7a45_4_k_cu_9e2d37ef6thrust24THRUST_300001_SM_1000_NS3seqE - _ZN34_INTERNAL_752b7a45_4_k_cu_9e2d37ef6thrust24THRUST_300001_SM_1000_NS8cuda_cub10par_nosyncE)
_ZN34_INTERNAL_752b7a45_4_k_cu_9e2d37ef6thrust24THRUST_300001_SM_1000_NS8cuda_cub10par_nosyncE:
	.zero		1
	.type		_ZN34_INTERNAL_752b7a45_4_k_cu_9e2d37ef6thrust24THRUST_300001_SM_1000_NS3seqE,@object
	.size		_ZN34_INTERNAL_752b7a45_4_k_cu_9e2d37ef6thrust24THRUST_300001_SM_1000_NS3seqE,(_ZN34_INTERNAL_752b7a45_4_k_cu_9e2d37ef4cuda3std3__47nulloptE - _ZN34_INTERNAL_752b7a45_4_k_cu_9e2d37ef6thrust24THRUST_300001_SM_1000_NS3seqE)
_ZN34_INTERNAL_752b7a45_4_k_cu_9e2d37ef6thrust24THRUST_300001_SM_1000_NS3seqE:
	.zero		1
	.type		_ZN34_INTERNAL_752b7a45_4_k_cu_9e2d37ef4cuda3std3__47nulloptE,@object
	.size		_ZN34_INTERNAL_752b7a45_4_k_cu_9e2d37ef4cuda3std3__47nulloptE,(_ZN34_INTERNAL_752b7a45_4_k_cu_9e2d37ef4cuda3std6ranges3__45__cpo5ssizeE - _ZN34_INTERNAL_752b7a45_4_k_cu_9e2d37ef4cuda3std3__47nulloptE)
_ZN34_INTERNAL_752b7a45_4_k_cu_9e2d37ef4cuda3std3__47nulloptE:
	.zero		1
	.type		_ZN34_INTERNAL_752b7a45_4_k_cu_9e2d37ef4cuda3std6ranges3__45__cpo5ssizeE,@object
	.size		_ZN34_INTERNAL_752b7a45_4_k_cu_9e2d37ef4cuda3std6ranges3__45__cpo5ssizeE,(_ZN34_INTERNAL_752b7a45_4_k_cu_9e2d37ef6thrust24THRUST_300001_SM_1000_NS12placeholders2_3E - _ZN34_INTERNAL_752b7a45_4_k_cu_9e2d37ef4cuda3std6ranges3__45__cpo5ssizeE)
_ZN34_INTERNAL_752b7a45_4_k_cu_9e2d37ef4cuda3std6ranges3__45__cpo5ssizeE:
	.zero		1
	.type		_ZN34_INTERNAL_752b7a45_4_k_cu_9e2d37ef6thrust24THRUST_300001_SM_1000_NS12placeholders2_3E,@object
	.size		_ZN34_INTERNAL_752b7a45_4_k_cu_9e2d37ef6thrust24THRUST_300001_SM_1000_NS12placeholders2_3E,(_ZN34_INTERNAL_752b7a45_4_k_cu_9e2d37ef4cuda3std3__45__cpo4cendE - _ZN34_INTERNAL_752b7a45_4_k_cu_9e2d37ef6thrust24THRUST_300001_SM_1000_NS12placeholders2_3E)
_ZN34_INTERNAL_752b7a45_4_k_cu_9e2d37ef6thrust24THRUST_300001_SM_1000_NS12placeholders2_3E:
	.zero		1
	.type		_ZN34_INTERNAL_752b7a45_4_k_cu_9e2d37ef4cuda3std3__45__cpo4cendE,@object
	.size		_ZN34_INTERNAL_752b7a45_4_k_cu_9e2d37ef4cuda3std3__45__cpo4cendE,(_ZN34_INTERNAL_752b7a45_4_k_cu_9e2d37ef4cuda3std6ranges3__45__cpo4cendE - _ZN34_INTERNAL_752b7a45_4_k_cu_9e2d37ef4cuda3std3__45__cpo4cendE)
_ZN34_INTERNAL_752b7a45_4_k_cu_9e2d37ef4cuda3std3__45__cpo4cendE:
	.zero		1
	.type		_ZN34_INTERNAL_752b7a45_4_k_cu_9e2d37ef4cuda3std6ranges3__45__cpo4cendE,@object
	.size		_ZN34_INTERNAL_752b7a45_4_k_cu_9e2d37ef4cuda3std6ranges3__45__cpo4cendE,(_ZN34_INTERNAL_752b7a45_4_k_cu_9e2d37ef6thrust24THRUST_300001_SM_1000_NS12placeholders2_7E - _ZN34_INTERNAL_752b7a45_4_k_cu_9e2d37ef4cuda3std6ranges3__45__cpo4cendE)
_ZN34_INTERNAL_752b7a45_4_k_cu_9e2d37ef4cuda3std6ranges3__45__cpo4cendE:
	.zero		1
	.type		_ZN34_INTERNAL_752b7a45_4_k_cu_9e2d37ef6thrust24THRUST_300001_SM_1000_NS12placeholders2_7E,@object
	.size		_ZN34_INTERNAL_752b7a45_4_k_cu_9e2d37ef6thrust24THRUST_300001_SM_1000_NS12placeholders2_7E,(_ZN34_INTERNAL_752b7a45_4_k_cu_9e2d37ef4cuda3std3__45__cpo5crendE - _ZN34_INTERNAL_752b7a45_4_k_cu_9e2d37ef6thrust24THRUST_300001_SM_1000_NS12placeholders2_7E)
_ZN34_INTERNAL_752b7a45_4_k_cu_9e2d37ef6thrust24THRUST_300001_SM_1000_NS12placeholders2_7E:
	.zero		1
	.type		_ZN34_INTERNAL_752b7a45_4_k_cu_9e2d37ef4cuda3std3__45__cpo5crendE,@object
	.size		_ZN34_INTERNAL_752b7a45_4_k_cu_9e2d37ef4cuda3std3__45__cpo5crendE,(_ZN34_INTERNAL_752b7a45_4_k_cu_9e2d37ef4cuda3std6ranges3__45__cpo4prevE - _ZN34_INTERNAL_752b7a45_4_k_cu_9e2d37ef4cuda3std3__45__cpo5crendE)
_ZN34_INTERNAL_752b7a45_4_k_cu_9e2d37ef4cuda3std3__45__cpo5crendE:
	.zero		1
	.type		_ZN34_INTERNAL_752b7a45_4_k_cu_9e2d37ef4cuda3std6ranges3__45__cpo4prevE,@object
	.size		_ZN34_INTERNAL_752b7a45_4_k_cu_9e2d37ef4cuda3std6ranges3__45__cpo4prevE,(_ZN34_INTERNAL_752b7a45_4_k_cu_9e2d37ef4cuda3std6ranges3__45__cpo9iter_moveE - _ZN34_INTERNAL_752b7a45_4_k_cu_9e2d37ef4cuda3std6ranges3__45__cpo4prevE)
_ZN34_INTERNAL_752b7a45_4_k_cu_9e2d37ef4cuda3std6ranges3__45__cpo4prevE:
	.zero		1
	.type		_ZN34_INTERNAL_752b7a45_4_k_cu_9e2d37ef4cuda3std6ranges3__45__cpo9iter_moveE,@object
	.size		_ZN34_INTERNAL_752b7a45_4_k_cu_9e2d37ef4cuda3std6ranges3__45__cpo9iter_moveE,(_ZN34_INTERNAL_752b7a45_4_k_cu_9e2d37ef6thrust24THRUST_300001_SM_1000_NS6system6detail10sequential3seqE - _ZN34_INTERNAL_752b7a45_4_k_cu_9e2d37ef4cuda3std6ranges3__45__cpo9iter_moveE)
_ZN34_INTERNAL_752b7a45_4_k_cu_9e2d37ef4cuda3std6ranges3__45__cpo9iter_moveE:
	.zero		1
	.type		_ZN34_INTERNAL_752b7a45_4_k_cu_9e2d37ef6thrust24THRUST_300001_SM_1000_NS6system6detail10sequential3seqE,@object
	.size		_ZN34_INTERNAL_752b7a45_4_k_cu_9e2d37ef6thrust24THRUST_300001_SM_1000_NS6system6detail10sequential3seqE,(_ZN34_INTERNAL_752b7a45_4_k_cu_9e2d37ef6thrust24THRUST_300001_SM_1000_NS12placeholders2_9E - _ZN34_INTERNAL_752b7a45_4_k_cu_9e2d37ef6thrust24THRUST_300001_SM_1000_NS6system6detail10sequential3seqE)
_ZN34_INTERNAL_752b7a45_4_k_cu_9e2d37ef6thrust24THRUST_300001_SM_1000_NS6system6detail10sequential3seqE:
	.zero		1
	.type		_ZN34_INTERNAL_752b7a45_4_k_cu_9e2d37ef6thrust24THRUST_300001_SM_1000_NS12placeholders2_9E,@object
	.size		_ZN34_INTERNAL_752b7a45_4_k_cu_9e2d37ef6thrust24THRUST_300001_SM_1000_NS12placeholders2_9E,(_ZN34_INTERNAL_752b7a45_4_k_cu_9e2d37ef4cuda3std3__419piecewise_constructE - _ZN34_INTERNAL_752b7a45_4_k_cu_9e2d37ef6thrust24THRUST_300001_SM_1000_NS12placeholders2_9E)
_ZN34_INTERNAL_752b7a45_4_k_cu_9e2d37ef6thrust24THRUST_300001_SM_1000_NS12placeholders2_9E:
	.zero		1
	.type		_ZN34_INTERNAL_752b7a45_4_k_cu_9e2d37ef4cuda3std3__419piecewise_constructE,@object
	.size		_ZN34_INTERNAL_752b7a45_4_k_cu_9e2d37ef4cuda3std3__419piecewise_constructE,(_ZN34_INTERNAL_752b7a45_4_k_cu_9e2d37ef4cuda3std6ranges3__45__cpo5cdataE - _ZN34_INTERNAL_752b7a45_4_k_cu_9e2d37ef4cuda3std3__419piecewise_constructE)
_ZN34_INTERNAL_752b7a45_4_k_cu_9e2d37ef4cuda3std3__419piecewise_constructE:
	.zero		1
	.type		_ZN34_INTERNAL_752b7a45_4_k_cu_9e2d37ef4cuda3std6ranges3__45__cpo5cdataE,@object
	.size		_ZN34_INTERNAL_752b7a45_4_k_cu_9e2d37ef4cuda3std6ranges3__45__cpo5cdataE,(_ZN34_INTERNAL_752b7a45_4_k_cu_9e2d37ef6thrust24THRUST_300001_SM_1000_NS12placeholders2_1E - _ZN34_INTERNAL_752b7a45_4_k_cu_9e2d37ef4cuda3std6ranges3__45__cpo5cdataE)
_ZN34_INTERNAL_752b7a45_4_k_cu_9e2d37ef4cuda3std6ranges3__45__cpo5cdataE:
	.zero		1
	.type		_ZN34_INTERNAL_752b7a45_4_k_cu_9e2d37ef6thrust24THRUST_300001_SM_1000_NS12placeholders2_1E,@object
	.size		_ZN34_INTERNAL_752b7a45_4_k_cu_9e2d37ef6thrust24THRUST_300001_SM_1000_NS12placeholders2_1E,(_ZN34_INTERNAL_752b7a45_4_k_cu_9e2d37ef4cuda3std3__45__cpo3endE - _ZN34_INTERNAL_752b7a45_4_k_cu_9e2d37ef6thrust24THRUST_300001_SM_1000_NS12placeholders2_1E)
_ZN34_INTERNAL_752b7a45_4_k_cu_9e2d37ef6thrust24THRUST_300001_SM_1000_NS12placeholders2_1E:
	.zero		1
	.type		_ZN34_INTERNAL_752b7a45_4_k_cu_9e2d37ef4cuda3std3__45__cpo3endE,@object
	.size		_ZN34_INTERNAL_752b7a45_4_k_cu_9e2d37ef4cuda3std3__45__cpo3endE,(_ZN34_INTERNAL_752b7a45_4_k_cu_9e2d37ef4cuda3std6ranges3__45__cpo3endE - _ZN34_INTERNAL_752b7a45_4_k_cu_9e2d37ef4cuda3std3__45__cpo3endE)
_ZN34_INTERNAL_752b7a45_4_k_cu_9e2d37ef4cuda3std3__45__cpo3endE:
	.zero		1
	.type		_ZN34_INTERNAL_752b7a45_4_k_cu_9e2d37ef4cuda3std6ranges3__45__cpo3endE,@object
	.size		_ZN34_INTERNAL_752b7a45_4_k_cu_9e2d37ef4cuda3std6ranges3__45__cpo3endE,(_ZN34_INTERNAL_752b7a45_4_k_cu_9e2d37ef6thrust24THRUST_300001_SM_1000_NS12placeholders2_5E - _ZN34_INTERNAL_752b7a45_4_k_cu_9e2d37ef4cuda3std6ranges3__45__cpo3endE)
_ZN34_INTERNAL_752b7a45_4_k_cu_9e2d37ef4cuda3std6ranges3__45__cpo3endE:
	.zero		1
	.type		_ZN34_INTERNAL_752b7a45_4_k_cu_9e2d37ef6thrust24THRUST_300001_SM_1000_NS12placeholders2_5E,@object
	.size		_ZN34_INTERNAL_752b7a45_4_k_cu_9e2d37ef6thrust24THRUST_300001_SM_1000_NS12placeholders2_5E,(_ZN34_INTERNAL_752b7a45_4_k_cu_9e2d37ef4cuda3std3__45__cpo4rendE - _ZN34_INTERNAL_752b7a45_4_k_cu_9e2d37ef6thrust24THRUST_300001_SM_1000_NS12placeholders2_5E)
_ZN34_INTERNAL_752b7a45_4_k_cu_9e2d37ef6thrust24THRUST_300001_SM_1000_NS12placeholders2_5E:
	.zero		1
	.type		_ZN34_INTERNAL_752b7a45_4_k_cu_9e2d37ef4cuda3std3__45__cpo4rendE,@object
	.size		_ZN34_INTERNAL_752b7a45_4_k_cu_9e2d37ef4cuda3std3__45__cpo4rendE,(_ZN34_INTERNAL_752b7a45_4_k_cu_9e2d37ef4cuda3std6ranges3__45__cpo9iter_swapE - _ZN34_INTERNAL_752b7a45_4_k_cu_9e2d37ef4cuda3std3__45__cpo4rendE)
_ZN34_INTERNAL_752b7a45_4_k_cu_9e2d37ef4cuda3std3__45__cpo4rendE:
	.zero		1
	.type		_ZN34_INTERNAL_752b7a45_4_k_cu_9e2d37ef4cuda3std6ranges3__45__cpo9iter_swapE,@object
	.size		_ZN34_INTERNAL_752b7a45_4_k_cu_9e2d37ef4cuda3std6ranges3__45__cpo9iter_swapE,(_ZN34_INTERNAL_752b7a45_4_k_cu_9e2d37ef4cuda3std3__48unexpectE - _ZN34_INTERNAL_752b7a45_4_k_cu_9e2d37ef4cuda3std6ranges3__45__cpo9iter_swapE)
_ZN34_INTERNAL_752b7a45_4_k_cu_9e2d37ef4cuda3std6ranges3__45__cpo9iter_swapE:
	.zero		1
	.type		_ZN34_INTERNAL_752b7a45_4_k_cu_9e2d37ef4cuda3std3__48unexpectE,@object
	.size		_ZN34_INTERNAL_752b7a45_4_k_cu_9e2d37ef4cuda3std3__48unexpectE,(_ZN34_INTERNAL_752b7a45_4_k_cu_9e2d37ef6thrust24THRUST_300001_SM_1000_NS8cuda_cub3parE - _ZN34_INTERNAL_752b7a45_4_k_cu_9e2d37ef4cuda3std3__48unexpectE)
_ZN34_INTERNAL_752b7a45_4_k_cu_9e2d37ef4cuda3std3__48unexpectE:
	.zero		1
	.type		_ZN34_INTERNAL_752b7a45_4_k_cu_9e2d37ef6thrust24THRUST_300001_SM_1000_NS8cuda_cub3parE,@object
	.size		_ZN34_INTERNAL_752b7a45_4_k_cu_9e2d37ef6thrust24THRUST_300001_SM_1000_NS8cuda_cub3parE,(.L_29 - _ZN34_INTERNAL_752b7a45_4_k_cu_9e2d37ef6thrust24THRUST_300001_SM_1000_NS8cuda_cub3parE)
_ZN34_INTERNAL_752b7a45_4_k_cu_9e2d37ef6thrust24THRUST_300001_SM_1000_NS8cuda_cub3parE:
	.zero		1
.L_29:


//--------------------- .nv.constant0._ZN3ach11grid_kernelEN4cuda3std3__46mdspanIfNS2_7extentsIiJLm18446744073709551615ELm18446744073709551615EEEENS2_12layout_rightENS2_16default_accessorIfEEEEPf --------------------------
	.section	.nv.constant0._ZN3ach11grid_kernelEN4cuda3std3__46mdspanIfNS2_7extentsIiJLm18446744073709551615ELm18446744073709551615EEEENS2_12layout_rightENS2_16default_accessorIfEEEEPf,"a",@progbits
	.sectionflags	@""
	.align	4
.nv.constant0._ZN3ach11grid_kernelEN4cuda3std3__46mdspanIfNS2_7extentsIiJLm18446744073709551615ELm18446744073709551615EEEENS2_12layout_rightENS2_16default_accessorIfEEEEPf:
	.zero		920


//--------------------- .nv.constant0._ZN3cub18CUB_300001_SM_10006detail8for_each13static_kernelINS2_12policy_hub_t12policy_500_tElN6thrust24THRUST_300001_SM_1000_NS8cuda_cub6__fill7functorINS7_6detail15normal_iteratorINS7_10device_ptrIiEEEEiEEEEvT0_T1_ --------------------------
	.section	.nv.constant0._ZN3cub18CUB_300001_SM_10006detail8for_each13static_kernelINS2_12policy_hub_t12policy_500_tElN6thrust24THRUST_300001_SM_1000_NS8cuda_cub6__fill7functorINS7_6detail15normal_iteratorINS7_10device_ptrIiEEEEiEEEEvT0_T1_,"a",@progbits
	.sectionflags	@""
	.align	4
.nv.constant0._ZN3cub18CUB_300001_SM_10006detail8for_each13static_kernelINS2_12policy_hub_t12policy_500_tElN6thrust24THRUST_300001_SM_1000_NS8cuda_cub6__fill7functorINS7_6detail15normal_iteratorINS7_10device_ptrIiEEEEiEEEEvT0_T1_:
	.zero		920


//--------------------- .nv.constant0._ZN3cub18CUB_300001_SM_10006detail8for_each13static_kernelINS2_12policy_hub_t12policy_500_tEjN6thrust24THRUST_300001_SM_1000_NS8cuda_cub6__fill7functorINS7_6detail15normal_iteratorINS7_10device_ptrIfEEEEfEEEEvT0_T1_ --------------------------
	.section	.nv.constant0._ZN3cub18CUB_300001_SM_10006detail8for_each13static_kernelINS2_12policy_hub_t12policy_500_tEjN6thrust24THRUST_300001_SM_1000_NS8cuda_cub6__fill7functorINS7_6detail15normal_iteratorINS7_10device_ptrIfEEEEfEEEEvT0_T1_,"a",@progbits
	.sectionflags	@""
	.align	4
.nv.constant0._ZN3cub18CUB_300001_SM_10006detail8for_each13static_kernelINS2_12policy_hub_t12policy_500_tEjN6thrust24THRUST_300001_SM_1000_NS8cuda_cub6__fill7functorINS7_6detail15normal_iteratorINS7_10device_ptrIfEEEEfEEEEvT0_T1_:
	.zero		920


//--------------------- .nv.constant0._ZN3cub18CUB_300001_SM_10006detail8for_each13static_kernelINS2_12policy_hub_t12policy_500_tEmN6thrust24THRUST_300001_SM_1000_NS8cuda_cub20__uninitialized_fill7functorINS7_10device_ptrIfEEfEEEEvT0_T1_ --------------------------
	.section	.nv.constant0._ZN3cub18CUB_300001_SM_10006detail8for_each13static_kernelINS2_12policy_hub_t12policy_500_tEmN6thrust24THRUST_300001_SM_1000_NS8cuda_cub20__uninitialized_fill7functorINS7_10device_ptrIfEEfEEEEvT0_T1_,"a",@progbits
	.sectionflags	@""
	.align	4
.nv.constant0._ZN3cub18CUB_300001_SM_10006detail8for_each13static_kernelINS2_12policy_hub_t12policy_500_tEmN6thrust24THRUST_300001_SM_1000_NS8cuda_cub20__uninitialized_fill7functorINS7_10device_ptrIfEEfEEEEvT0_T1_:
	.zero		920


//--------------------- .nv.constant0._ZN3cub18CUB_300001_SM_10006detail8for_each13static_kernelINS2_12policy_hub_t12policy_500_tEmN6thrust24THRUST_300001_SM_1000_NS8cuda_cub20__uninitialized_fill7functorINS7_10device_ptrIiEEiEEEEvT0_T1_ --------------------------
	.section	.nv.constant0._ZN3cub18CUB_300001_SM_10006detail8for_each13static_kernelINS2_12policy_hub_t12policy_500_tEmN6thrust24THRUST_300001_SM_1000_NS8cuda_cub20__uninitialized_fill7functorINS7_10device_ptrIiEEiEEEEvT0_T1_,"a",@progbits
	.sectionflags	@""
	.align	4
.nv.constant0._ZN3cub18CUB_300001_SM_10006detail8for_each13static_kernelINS2_12policy_hub_t12policy_500_tEmN6thrust24THRUST_300001_SM_1000_NS8cuda_cub20__uninitialized_fill7functorINS7_10device_ptrIiEEiEEEEvT0_T1_:
	.zero		920


//--------------------- .nv.constant0._ZN3cub18CUB_300001_SM_10006detail11EmptyKernelIvEEvv --------------------------
	.section	.nv.constant0._ZN3cub18CUB_300001_SM_10006detail11EmptyKernelIvEEvv,"a",@progbits
	.sectionflags	@""
	.align	4
.nv.constant0._ZN3cub18CUB_300001_SM_10006detail11EmptyKernelIvEEvv:
	.zero		896


//--------------------- SYMBOLS --------------------------

	.type		.nv.reservedSmem.offset0,@object
	.size		.nv.reservedSmem.offset0,0x4
